//
// Generated by NVIDIA NVVM Compiler
//
// Compiler Build ID: CL-36424714
// Cuda compilation tools, release 13.0, V13.0.88
// Based on NVVM 20.0.0
//

.version 9.0
.target sm_100
.address_size 64

	// .globl	_Z12accelerationPdS_ji
.func  (.param .b64 func_retval0) __internal_accurate_pow
(
	.param .b64 __internal_accurate_pow_param_0
)
;
.const .align 8 .f64 BIG_G = 0d3FF0000000000000;
.extern .shared .align 16 .b8 shPositions[];

.visible .entry _Z12accelerationPdS_ji(
	.param .u64 .ptr .align 1 _Z12accelerationPdS_ji_param_0,
	.param .u64 .ptr .align 1 _Z12accelerationPdS_ji_param_1,
	.param .u32 _Z12accelerationPdS_ji_param_2,
	.param .u32 _Z12accelerationPdS_ji_param_3
)
{
	.reg .pred 	%p<23>;
	.reg .b32 	%r<52>;
	.reg .b64 	%rd<14>;
	.reg .b64 	%fd<77>;

	ld.param.u64 	%rd3, [_Z12accelerationPdS_ji_param_0];
	ld.param.u32 	%r22, [_Z12accelerationPdS_ji_param_2];
	ld.param.u32 	%r23, [_Z12accelerationPdS_ji_param_3];
	cvta.to.global.u64 	%rd4, %rd3;
	mul.lo.s32 	%r24, %r22, %r23;
	shl.b32 	%r25, %r24, 2;
	mul.wide.u32 	%rd5, %r25, 8;
	add.s64 	%rd1, %rd4, %rd5;
	mov.u32 	%r26, %ctaid.x;
	mov.u32 	%r1, %ntid.x;
	mov.u32 	%r2, %tid.x;
	mad.lo.s32 	%r3, %r26, %r1, %r2;
	setp.ge.u32 	%p2, %r3, %r22;
	@%p2 bra 	$L__BB0_2;
	mul.wide.s32 	%rd6, %r3, 32;
	add.s64 	%rd7, %rd1, %rd6;
	ld.global.v2.f64 	{%fd62, %fd61}, [%rd7];
	ld.global.f64 	%fd60, [%rd7+16];
$L__BB0_2:
	setp.eq.s32 	%p3, %r22, 0;
	mov.f64 	%fd71, 0d0000000000000000;
	mov.f64 	%fd72, %fd71;
	mov.f64 	%fd73, %fd71;
	@%p3 bra 	$L__BB0_19;
	mov.f64 	%fd35, 0dBFF8000000000000;
	{
	.reg .b32 %temp; 
	mov.b64 	{%temp, %r4}, %fd35;
	}
	and.b32  	%r5, %r4, 2146435072;
	setp.eq.s32 	%p4, %r5, 1073741824;
	and.b32  	%r28, %r4, 2147483647;
	setp.ne.s32 	%p5, %r28, 1071644672;
	and.pred  	%p1, %p4, %p5;
	mov.f64 	%fd73, 0d0000000000000000;
	mov.b32 	%r46, 0;
	mov.u32 	%r47, %r46;
	mov.f64 	%fd72, %fd73;
	mov.f64 	%fd71, %fd73;
$L__BB0_4:
	mul.lo.s32 	%r50, %r46, %r1;
	add.s32 	%r9, %r50, %r2;
	setp.ge.u32 	%p6, %r9, %r22;
	@%p6 bra 	$L__BB0_6;
	mul.wide.u32 	%rd8, %r9, 32;
	add.s64 	%rd9, %rd1, %rd8;
	ld.global.v2.f64 	{%fd36, %fd37}, [%rd9];
	ld.global.v2.f64 	{%fd38, %fd39}, [%rd9+16];
	shl.b32 	%r29, %r2, 5;
	mov.u32 	%r30, shPositions;
	add.s32 	%r31, %r30, %r29;
	st.shared.v2.f64 	[%r31], {%fd36, %fd37};
	st.shared.v2.f64 	[%r31+16], {%fd38, %fd39};
$L__BB0_6:
	neg.s32 	%r49, %r2;
	bar.sync 	0;
	mov.u32 	%r34, shPositions;
	add.s32 	%r48, %r34, 16;
	mov.b32 	%r51, 0;
$L__BB0_7:
	setp.eq.s32 	%p7, %r49, 0;
	@%p7 bra 	$L__BB0_17;
	ld.shared.v2.f64 	{%fd40, %fd41}, [%r48+-16];
	sub.f64 	%fd13, %fd40, %fd62;
	sub.f64 	%fd14, %fd41, %fd61;
	ld.shared.f64 	%fd42, [%r48];
	sub.f64 	%fd15, %fd42, %fd60;
	mul.f64 	%fd43, %fd14, %fd14;
	fma.rn.f64 	%fd44, %fd13, %fd13, %fd43;
	fma.rn.f64 	%fd45, %fd15, %fd15, %fd44;
	add.f64 	%fd16, %fd45, 0d3F847AE147AE147B;
	{
	.reg .b32 %temp; 
	mov.b64 	{%temp, %r15}, %fd16;
	}
	setp.neu.f64 	%p8, %fd16, 0d0000000000000000;
	@%p8 bra 	$L__BB0_10;
	setp.lt.s32 	%p10, %r4, 0;
	setp.eq.s32 	%p11, %r5, 1073741824;
	selp.b32 	%r35, %r15, 0, %p11;
	or.b32  	%r36, %r35, 2146435072;
	selp.b32 	%r37, %r36, %r35, %p10;
	mov.b32 	%r38, 0;
	mov.b64 	%fd70, {%r38, %r37};
	bra.uni 	$L__BB0_11;
$L__BB0_10:
	abs.f64 	%fd46, %fd16;
	{ // callseq 0, 0
	.param .b64 param0;
	st.param.f64 	[param0], %fd46;
	.param .b64 retval0;
	call.uni (retval0), 
	__internal_accurate_pow, 
	(
	param0
	);
	ld.param.f64 	%fd47, [retval0];
	} // callseq 0
	setp.lt.s32 	%p9, %r15, 0;
	selp.f64 	%fd70, 0dFFF8000000000000, %fd47, %p9;
$L__BB0_11:
	add.f64 	%fd49, %fd16, 0dBFF8000000000000;
	{
	.reg .b32 %temp; 
	mov.b64 	{%temp, %r39}, %fd49;
	}
	and.b32  	%r40, %r39, 2146435072;
	setp.ne.s32 	%p12, %r40, 2146435072;
	@%p12 bra 	$L__BB0_16;
	setp.num.f64 	%p13, %fd16, %fd16;
	@%p13 bra 	$L__BB0_14;
	mov.f64 	%fd50, 0dBFF8000000000000;
	add.rn.f64 	%fd70, %fd16, %fd50;
	bra.uni 	$L__BB0_16;
$L__BB0_14:
	setp.neu.f64 	%p14, %fd16, 0d7FF0000000000000;
	@%p14 bra 	$L__BB0_16;
	setp.lt.s32 	%p15, %r15, 0;
	setp.lt.s32 	%p16, %r4, 0;
	selp.b32 	%r41, 0, 2146435072, %p16;
	or.b32  	%r42, %r41, -2147483648;
	selp.b32 	%r43, %r42, %r41, %p1;
	selp.b32 	%r44, %r43, %r41, %p15;
	mov.b32 	%r45, 0;
	mov.b64 	%fd70, {%r45, %r44};
$L__BB0_16:
	setp.eq.f64 	%p17, %fd16, 0d3FF0000000000000;
	selp.f64 	%fd51, 0d3FF0000000000000, %fd70, %p17;
	ld.const.f64 	%fd52, [BIG_G];
	mul.f64 	%fd53, %fd13, %fd52;
	mul.f64 	%fd54, %fd51, %fd53;
	ld.shared.f64 	%fd55, [%r48+8];
	fma.rn.f64 	%fd71, %fd55, %fd54, %fd71;
	mul.f64 	%fd56, %fd14, %fd52;
	mul.f64 	%fd57, %fd51, %fd56;
	fma.rn.f64 	%fd72, %fd55, %fd57, %fd72;
	mul.f64 	%fd58, %fd15, %fd52;
	mul.f64 	%fd59, %fd51, %fd58;
	fma.rn.f64 	%fd73, %fd55, %fd59, %fd73;
$L__BB0_17:
	add.s32 	%r51, %r51, 1;
	setp.lt.u32 	%p18, %r51, %r1;
	add.s32 	%r50, %r50, 1;
	setp.lt.u32 	%p19, %r50, %r22;
	and.pred  	%p20, %p18, %p19;
	add.s32 	%r49, %r49, 1;
	add.s32 	%r48, %r48, 32;
	@%p20 bra 	$L__BB0_7;
	add.s32 	%r47, %r47, %r1;
	add.s32 	%r46, %r46, 1;
	setp.lt.u32 	%p21, %r47, %r22;
	@%p21 bra 	$L__BB0_4;
$L__BB0_19:
	setp.ge.u32 	%p22, %r3, %r22;
	bar.sync 	0;
	@%p22 bra 	$L__BB0_21;
	ld.param.u64 	%rd13, [_Z12accelerationPdS_ji_param_1];
	cvta.to.global.u64 	%rd10, %rd13;
	mul.wide.s32 	%rd11, %r3, 24;
	add.s64 	%rd12, %rd10, %rd11;
	st.global.f64 	[%rd12], %fd71;
	st.global.f64 	[%rd12+8], %fd72;
	st.global.f64 	[%rd12+16], %fd73;
$L__BB0_21:
	ret;

}
	// .globl	_Z17update_velocitiesPdS_jd
.visible .entry _Z17update_velocitiesPdS_jd(
	.param .u64 .ptr .align 1 _Z17update_velocitiesPdS_jd_param_0,
	.param .u64 .ptr .align 1 _Z17update_velocitiesPdS_jd_param_1,
	.param .u32 _Z17update_velocitiesPdS_jd_param_2,
	.param .f64 _Z17update_velocitiesPdS_jd_param_3
)
{
	.reg .pred 	%p<2>;
	.reg .b32 	%r<7>;
	.reg .b64 	%rd<8>;
	.reg .b64 	%fd<14>;

	ld.param.u64 	%rd1, [_Z17update_velocitiesPdS_jd_param_0];
	ld.param.u64 	%rd2, [_Z17update_velocitiesPdS_jd_param_1];
	ld.param.u32 	%r2, [_Z17update_velocitiesPdS_jd_param_2];
	ld.param.f64 	%fd1, [_Z17update_velocitiesPdS_jd_param_3];
	mov.u32 	%r3, %ctaid.x;
	mov.u32 	%r4, %ntid.x;
	mov.u32 	%r5, %tid.x;
	mad.lo.s32 	%r1, %r3, %r4, %r5;
	setp.ge.u32 	%p1, %r1, %r2;
	@%p1 bra 	$L__BB1_2;
	cvta.to.global.u64 	%rd3, %rd1;
	cvta.to.global.u64 	%rd4, %rd2;
	mul.lo.s32 	%r6, %r1, 3;
	mul.wide.s32 	%rd5, %r6, 8;
	add.s64 	%rd6, %rd3, %rd5;
	ld.global.f64 	%fd2, [%rd6];
	mul.f64 	%fd3, %fd1, %fd2;
	add.s64 	%rd7, %rd4, %rd5;
	ld.global.f64 	%fd4, [%rd7];
	fma.rn.f64 	%fd5, %fd3, 0d3FE0000000000000, %fd4;
	st.global.f64 	[%rd7], %fd5;
	ld.global.f64 	%fd6, [%rd6+8];
	mul.f64 	%fd7, %fd1, %fd6;
	ld.global.f64 	%fd8, [%rd7+8];
	fma.rn.f64 	%fd9, %fd7, 0d3FE0000000000000, %fd8;
	st.global.f64 	[%rd7+8], %fd9;
	ld.global.f64 	%fd10, [%rd6+16];
	mul.f64 	%fd11, %fd1, %fd10;
	ld.global.f64 	%fd12, [%rd7+16];
	fma.rn.f64 	%fd13, %fd11, 0d3FE0000000000000, %fd12;
	st.global.f64 	[%rd7+16], %fd13;
$L__BB1_2:
	ret;

}
	// .globl	_Z16update_positionsPdS_jdi
.visible .entry _Z16update_positionsPdS_jdi(
	.param .u64 .ptr .align 1 _Z16update_positionsPdS_jdi_param_0,
	.param .u64 .ptr .align 1 _Z16update_positionsPdS_jdi_param_1,
	.param .u32 _Z16update_positionsPdS_jdi_param_2,
	.param .f64 _Z16update_positionsPdS_jdi_param_3,
	.param .u32 _Z16update_positionsPdS_jdi_param_4
)
{
	.reg .pred 	%p<2>;
	.reg .b32 	%r<10>;
	.reg .b64 	%rd<11>;
	.reg .b64 	%fd<12>;

	ld.param.u64 	%rd1, [_Z16update_positionsPdS_jdi_param_0];
	ld.param.u64 	%rd2, [_Z16update_positionsPdS_jdi_param_1];
	ld.param.u32 	%r3, [_Z16update_positionsPdS_jdi_param_2];
	ld.param.f64 	%fd1, [_Z16update_positionsPdS_jdi_param_3];
	ld.param.u32 	%r4, [_Z16update_positionsPdS_jdi_param_4];
	mov.u32 	%r5, %ctaid.x;
	mov.u32 	%r6, %ntid.x;
	mov.u32 	%r7, %tid.x;
	mad.lo.s32 	%r1, %r5, %r6, %r7;
	add.s32 	%r8, %r4, -1;
	mul.lo.s32 	%r2, %r8, %r3;
	setp.ge.u32 	%p1, %r1, %r3;
	@%p1 bra 	$L__BB2_2;
	cvta.to.global.u64 	%rd3, %rd1;
	cvta.to.global.u64 	%rd4, %rd2;
	add.s32 	%r9, %r2, %r1;
	mul.wide.s32 	%rd5, %r9, 32;
	add.s64 	%rd6, %rd3, %rd5;
	ld.global.v2.f64 	{%fd2, %fd3}, [%rd6];
	mul.wide.s32 	%rd7, %r1, 24;
	add.s64 	%rd8, %rd4, %rd7;
	ld.global.f64 	%fd4, [%rd8];
	fma.rn.f64 	%fd5, %fd1, %fd4, %fd2;
	mul.wide.s32 	%rd9, %r3, 32;
	add.s64 	%rd10, %rd6, %rd9;
	st.global.f64 	[%rd10], %fd5;
	ld.global.f64 	%fd6, [%rd8+8];
	fma.rn.f64 	%fd7, %fd1, %fd6, %fd3;
	st.global.f64 	[%rd10+8], %fd7;
	ld.global.v2.f64 	{%fd8, %fd9}, [%rd6+16];
	ld.global.f64 	%fd10, [%rd8+16];
	fma.rn.f64 	%fd11, %fd1, %fd10, %fd8;
	st.global.v2.f64 	[%rd10+16], {%fd11, %fd9};
$L__BB2_2:
	ret;

}
.func  (.param .b64 func_retval0) __internal_accurate_pow(
	.param .b64 __internal_accurate_pow_param_0
)
{
	.reg .pred 	%p<8>;
	.reg .b32 	%r<49>;
	.reg .b32 	%f<3>;
	.reg .b64 	%fd<109>;

	ld.param.f64 	%fd10, [__internal_accurate_pow_param_0];
	{
	.reg .b32 %temp; 
	mov.b64 	{%temp, %r46}, %fd10;
	}
	{
	.reg .b32 %temp; 
	mov.b64 	{%r45, %temp}, %fd10;
	}
	shr.u32 	%r47, %r46, 20;
	setp.gt.u32 	%p1, %r46, 1048575;
	@%p1 bra 	$L__BB3_2;
	mul.f64 	%fd11, %fd10, 0d4350000000000000;
	{
	.reg .b32 %temp; 
	mov.b64 	{%temp, %r46}, %fd11;
	}
	{
	.reg .b32 %temp; 
	mov.b64 	{%r45, %temp}, %fd11;
	}
	shr.u32 	%r16, %r46, 20;
	add.s32 	%r47, %r16, -54;
$L__BB3_2:
	add.s32 	%r48, %r47, -1023;
	and.b32  	%r17, %r46, -2146435073;
	or.b32  	%r18, %r17, 1072693248;
	mov.b64 	%fd107, {%r45, %r18};
	setp.lt.u32 	%p2, %r18, 1073127583;
	@%p2 bra 	$L__BB3_4;
	{
	.reg .b32 %temp; 
	mov.b64 	{%r19, %temp}, %fd107;
	}
	{
	.reg .b32 %temp; 
	mov.b64 	{%temp, %r20}, %fd107;
	}
	add.s32 	%r21, %r20, -1048576;
	mov.b64 	%fd107, {%r19, %r21};
	add.s32 	%r48, %r47, -1022;
$L__BB3_4:
	add.f64 	%fd12, %fd107, 0dBFF0000000000000;
	add.f64 	%fd13, %fd107, 0d3FF0000000000000;
	rcp.approx.ftz.f64 	%fd14, %fd13;
	neg.f64 	%fd15, %fd13;
	fma.rn.f64 	%fd16, %fd15, %fd14, 0d3FF0000000000000;
	fma.rn.f64 	%fd17, %fd16, %fd16, %fd16;
	fma.rn.f64 	%fd18, %fd17, %fd14, %fd14;
	mul.f64 	%fd19, %fd12, %fd18;
	fma.rn.f64 	%fd20, %fd12, %fd18, %fd19;
	mul.f64 	%fd21, %fd20, %fd20;
	fma.rn.f64 	%fd22, %fd21, 0d3EB0F5FF7D2CAFE2, 0d3ED0F5D241AD3B5A;
	fma.rn.f64 	%fd23, %fd22, %fd21, 0d3EF3B20A75488A3F;
	fma.rn.f64 	%fd24, %fd23, %fd21, 0d3F1745CDE4FAECD5;
	fma.rn.f64 	%fd25, %fd24, %fd21, 0d3F3C71C7258A578B;
	fma.rn.f64 	%fd26, %fd25, %fd21, 0d3F6249249242B910;
	fma.rn.f64 	%fd27, %fd26, %fd21, 0d3F89999999999DFB;
	sub.f64 	%fd28, %fd12, %fd20;
	add.f64 	%fd29, %fd28, %fd28;
	neg.f64 	%fd30, %fd20;
	fma.rn.f64 	%fd31, %fd30, %fd12, %fd29;
	mul.f64 	%fd32, %fd18, %fd31;
	fma.rn.f64 	%fd33, %fd21, %fd27, 0d3FB5555555555555;
	mov.f64 	%fd34, 0d3FB5555555555555;
	sub.f64 	%fd35, %fd34, %fd33;
	fma.rn.f64 	%fd36, %fd21, %fd27, %fd35;
	add.f64 	%fd37, %fd36, 0dBC46A4CB00B9E7B0;
	add.f64 	%fd38, %fd33, %fd37;
	sub.f64 	%fd39, %fd33, %fd38;
	add.f64 	%fd40, %fd37, %fd39;
	mul.rn.f64 	%fd41, %fd20, %fd20;
	neg.f64 	%fd42, %fd41;
	fma.rn.f64 	%fd43, %fd20, %fd20, %fd42;
	{
	.reg .b32 %temp; 
	mov.b64 	{%r22, %temp}, %fd32;
	}
	{
	.reg .b32 %temp; 
	mov.b64 	{%temp, %r23}, %fd32;
	}
	add.s32 	%r24, %r23, 1048576;
	mov.b64 	%fd44, {%r22, %r24};
	fma.rn.f64 	%fd45, %fd20, %fd44, %fd43;
	mul.rn.f64 	%fd46, %fd41, %fd20;
	neg.f64 	%fd47, %fd46;
	fma.rn.f64 	%fd48, %fd41, %fd20, %fd47;
	fma.rn.f64 	%fd49, %fd41, %fd32, %fd48;
	fma.rn.f64 	%fd50, %fd45, %fd20, %fd49;
	mul.rn.f64 	%fd51, %fd38, %fd46;
	neg.f64 	%fd52, %fd51;
	fma.rn.f64 	%fd53, %fd38, %fd46, %fd52;
	fma.rn.f64 	%fd54, %fd38, %fd50, %fd53;
	fma.rn.f64 	%fd55, %fd40, %fd46, %fd54;
	add.f64 	%fd56, %fd51, %fd55;
	sub.f64 	%fd57, %fd51, %fd56;
	add.f64 	%fd58, %fd55, %fd57;
	add.f64 	%fd59, %fd20, %fd56;
	sub.f64 	%fd60, %fd20, %fd59;
	add.f64 	%fd61, %fd56, %fd60;
	add.f64 	%fd62, %fd58, %fd61;
	add.f64 	%fd63, %fd32, %fd62;
	add.f64 	%fd64, %fd59, %fd63;
	sub.f64 	%fd65, %fd59, %fd64;
	add.f64 	%fd66, %fd63, %fd65;
	xor.b32  	%r25, %r48, -2147483648;
	mov.b32 	%r26, 1127219200;
	mov.b64 	%fd67, {%r25, %r26};
	mov.b32 	%r27, -2147483648;
	mov.b64 	%fd68, {%r27, %r26};
	sub.f64 	%fd69, %fd67, %fd68;
	fma.rn.f64 	%fd70, %fd69, 0d3FE62E42FEFA39EF, %fd64;
	fma.rn.f64 	%fd71, %fd69, 0dBFE62E42FEFA39EF, %fd70;
	sub.f64 	%fd72, %fd71, %fd64;
	sub.f64 	%fd73, %fd66, %fd72;
	fma.rn.f64 	%fd74, %fd69, 0d3C7ABC9E3B39803F, %fd73;
	add.f64 	%fd75, %fd70, %fd74;
	sub.f64 	%fd76, %fd70, %fd75;
	add.f64 	%fd77, %fd74, %fd76;
	mov.f64 	%fd78, 0dBFF8000000000000;
	{
	.reg .b32 %temp; 
	mov.b64 	{%temp, %r28}, %fd78;
	}
	{
	.reg .b32 %temp; 
	mov.b64 	{%r29, %temp}, %fd78;
	}
	shl.b32 	%r30, %r28, 1;
	setp.gt.u32 	%p3, %r30, -33554433;
	and.b32  	%r31, %r28, -15728641;
	selp.b32 	%r32, %r31, %r28, %p3;
	mov.b64 	%fd79, {%r29, %r32};
	mul.rn.f64 	%fd80, %fd75, %fd79;
	neg.f64 	%fd81, %fd80;
	fma.rn.f64 	%fd82, %fd75, %fd79, %fd81;
	fma.rn.f64 	%fd83, %fd77, %fd79, %fd82;
	add.f64 	%fd4, %fd80, %fd83;
	sub.f64 	%fd84, %fd80, %fd4;
	add.f64 	%fd5, %fd83, %fd84;
	fma.rn.f64 	%fd85, %fd4, 0d3FF71547652B82FE, 0d4338000000000000;
	{
	.reg .b32 %temp; 
	mov.b64 	{%r13, %temp}, %fd85;
	}
	mov.f64 	%fd86, 0dC338000000000000;
	add.rn.f64 	%fd87, %fd85, %fd86;
	fma.rn.f64 	%fd88, %fd87, 0dBFE62E42FEFA39EF, %fd4;
	fma.rn.f64 	%fd89, %fd87, 0dBC7ABC9E3B39803F, %fd88;
	fma.rn.f64 	%fd90, %fd89, 0d3E5ADE1569CE2BDF, 0d3E928AF3FCA213EA;
	fma.rn.f64 	%fd91, %fd90, %fd89, 0d3EC71DEE62401315;
	fma.rn.f64 	%fd92, %fd91, %fd89, 0d3EFA01997C89EB71;
	fma.rn.f64 	%fd93, %fd92, %fd89, 0d3F2A01A014761F65;
	fma.rn.f64 	%fd94, %fd93, %fd89, 0d3F56C16C1852B7AF;
	fma.rn.f64 	%fd95, %fd94, %fd89, 0d3F81111111122322;
	fma.rn.f64 	%fd96, %fd95, %fd89, 0d3FA55555555502A1;
	fma.rn.f64 	%fd97, %fd96, %fd89, 0d3FC5555555555511;
	fma.rn.f64 	%fd98, %fd97, %fd89, 0d3FE000000000000B;
	fma.rn.f64 	%fd99, %fd98, %fd89, 0d3FF0000000000000;
	fma.rn.f64 	%fd100, %fd99, %fd89, 0d3FF0000000000000;
	{
	.reg .b32 %temp; 
	mov.b64 	{%r14, %temp}, %fd100;
	}
	{
	.reg .b32 %temp; 
	mov.b64 	{%temp, %r15}, %fd100;
	}
	shl.b32 	%r33, %r13, 20;
	add.s32 	%r34, %r33, %r15;
	mov.b64 	%fd108, {%r14, %r34};
	{
	.reg .b32 %temp; 
	mov.b64 	{%temp, %r35}, %fd4;
	}
	mov.b32 	%f2, %r35;
	abs.f32 	%f1, %f2;
	setp.lt.f32 	%p4, %f1, 0f4086232B;
	@%p4 bra 	$L__BB3_7;
	setp.lt.f64 	%p5, %fd4, 0d0000000000000000;
	add.f64 	%fd101, %fd4, 0d7FF0000000000000;
	selp.f64 	%fd108, 0d0000000000000000, %fd101, %p5;
	setp.geu.f32 	%p6, %f1, 0f40874800;
	@%p6 bra 	$L__BB3_7;
	shr.u32 	%r36, %r13, 31;
	add.s32 	%r37, %r13, %r36;
	shr.s32 	%r38, %r37, 1;
	shl.b32 	%r39, %r38, 20;
	add.s32 	%r40, %r15, %r39;
	mov.b64 	%fd102, {%r14, %r40};
	sub.s32 	%r41, %r13, %r38;
	shl.b32 	%r42, %r41, 20;
	add.s32 	%r43, %r42, 1072693248;
	mov.b32 	%r44, 0;
	mov.b64 	%fd103, {%r44, %r43};
	mul.f64 	%fd108, %fd103, %fd102;
$L__BB3_7:
	abs.f64 	%fd104, %fd108;
	setp.eq.f64 	%p7, %fd104, 0d7FF0000000000000;
	fma.rn.f64 	%fd105, %fd108, %fd5, %fd108;
	selp.f64 	%fd106, %fd108, %fd105, %p7;
	st.param.f64 	[func_retval0], %fd106;
	ret;

}


// ===== COMPILED SASS (sm_100) =====

	.target	sm_100

	.elftype	@"ET_EXEC"


//--------------------- .note.nv.tkinfo           --------------------------
	.section	.note.nv.tkinfo,"",@"SHT_NOTE"
	.sectionflags	@"SHF_NOTE_NV_TKINFO"
	.tkinfo
        /*0018*/ 	.word	0x00000002
        /*0030*/ 	.string	""
        /*0030*/ 	.string	"ptxas"
        /*0030*/ 	.string	"Cuda compilation tools, release 13.0, V13.0.88"
        /*0030*/ 	.string	"Build cuda_13.0.r13.0/compiler.36424714_0"
        /*0030*/ 	.string	"-arch sm_100 -m 64 "



//--------------------- .note.nv.cuinfo           --------------------------
	.section	.note.nv.cuinfo,"",@"SHT_NOTE"
	.sectionflags	@"SHF_NOTE_NV_CUINFO"
        /*0018*/ 	.short	0x0002
        /*001a*/ 	.short	0x0064
        /*001c*/ 	.short	0x0082
	.zero		2


//--------------------- .nv.info                  --------------------------
	.section	.nv.info,"",@"SHT_CUDA_INFO"
	.align	4


	//----- nvinfo : EIATTR_REGCOUNT
	.align		4
        /*0000*/ 	.byte	0x04, 0x2f
        /*0002*/ 	.short	(.L_2 - .L_1)
	.align		4
.L_1:
        /*0004*/ 	.word	index@(_Z12accelerationPdS_ji)
        /*0008*/ 	.word	0x0000002d


	//----- nvinfo : EIATTR_FRAME_SIZE
	.align		4
.L_2:
        /*000c*/ 	.byte	0x04, 0x11
        /*000e*/ 	.short	(.L_4 - .L_3)
	.align		4
.L_3:
        /*0010*/ 	.word	index@($_Z12accelerationPdS_ji$__internal_accurate_pow)
        /*0014*/ 	.word	0x00000000


	//----- nvinfo : EIATTR_FRAME_SIZE
	.align		4
.L_4:
        /*0018*/ 	.byte	0x04, 0x11
        /*001a*/ 	.short	(.L_6 - .L_5)
	.align		4
.L_5:
        /*001c*/ 	.word	index@(_Z12accelerationPdS_ji)
        /*0020*/ 	.word	0x00000000


	//----- nvinfo : EIATTR_REGCOUNT
	.align		4
.L_6:
        /*0024*/ 	.byte	0x04, 0x2f
        /*0026*/ 	.short	(.L_8 - .L_7)
	.align		4
.L_7:
        /*0028*/ 	.word	index@(_Z17update_velocitiesPdS_jd)
        /*002c*/ 	.word	0x00000010


	//----- nvinfo : EIATTR_FRAME_SIZE
	.align		4
.L_8:
        /*0030*/ 	.byte	0x04, 0x11
        /*0032*/ 	.short	(.L_10 - .L_9)
	.align		4
.L_9:
        /*0034*/ 	.word	index@(_Z17update_velocitiesPdS_jd)
        /*0038*/ 	.word	0x00000000


	//----- nvinfo : EIATTR_REGCOUNT
	.align		4
.L_10:
        /*003c*/ 	.byte	0x04, 0x2f
        /*003e*/ 	.short	(.L_12 - .L_11)
	.align		4
.L_11:
        /*0040*/ 	.word	index@(_Z16update_positionsPdS_jdi)
        /*0044*/ 	.word	0x00000014


	//----- nvinfo : EIATTR_FRAME_SIZE
	.align		4
.L_12:
        /*0048*/ 	.byte	0x04, 0x11
        /*004a*/ 	.short	(.L_14 - .L_13)
	.align		4
.L_13:
        /*004c*/ 	.word	index@(_Z16update_positionsPdS_jdi)
        /*0050*/ 	.word	0x00000000


	//----- nvinfo : EIATTR_MIN_STACK_SIZE
	.align		4
.L_14:
        /*0054*/ 	.byte	0x04, 0x12
        /*0056*/ 	.short	(.L_16 - .L_15)
	.align		4
.L_15:
        /*0058*/ 	.word	index@(_Z16update_positionsPdS_jdi)
        /*005c*/ 	.word	0x00000000


	//----- nvinfo : EIATTR_MIN_STACK_SIZE
	.align		4
.L_16:
        /*0060*/ 	.byte	0x04, 0x12
        /*0062*/ 	.short	(.L_18 - .L_17)
	.align		4
.L_17:
        /*0064*/ 	.word	index@(_Z17update_velocitiesPdS_jd)
        /*0068*/ 	.word	0x00000000


	//----- nvinfo : EIATTR_MIN_STACK_SIZE
	.align		4
.L_18:
        /*006c*/ 	.byte	0x04, 0x12
        /*006e*/ 	.short	(.L_20 - .L_19)
	.align		4
.L_19:
        /*0070*/ 	.word	index@(_Z12accelerationPdS_ji)
        /*0074*/ 	.word	0x00000000
.L_20:


//--------------------- .nv.compat                --------------------------
	.section	.nv.compat,"",@"SHT_CUDA_COMPAT_INFO"
	.align	4
        /*0000*/ 	.byte	0x02, 0x09, 0x00, 0x00, 0x02, 0x02, 0x01, 0x00, 0x02, 0x05, 0x05, 0x00, 0x03, 0x07, 0x01, 0x01
        /*0010*/ 	.byte	0x02, 0x03, 0x00, 0x00, 0x02, 0x06, 0x01, 0x00, 0x04, 0x0b, 0x08, 0x00, 0x01, 0x00, 0x00, 0x00
        /*0020*/ 	.byte	0x00, 0x00, 0x00, 0x00


//--------------------- .nv.info._Z16update_positionsPdS_jdi --------------------------
	.section	.nv.info._Z16update_positionsPdS_jdi,"",@"SHT_CUDA_INFO"
	.sectionflags	@""
	.align	4


	//----- nvinfo : EIATTR_CUDA_API_VERSION
	.align		4
        /*0000*/ 	.byte	0x04, 0x37
        /*0002*/ 	.short	(.L_22 - .L_21)
.L_21:
        /*0004*/ 	.word	0x00000082


	//----- nvinfo : EIATTR_KPARAM_INFO
	.align		4
.L_22:
        /*0008*/ 	.byte	0x04, 0x17
        /*000a*/ 	.short	(.L_24 - .L_23)
.L_23:
        /*000c*/ 	.word	0x00000000
        /*0010*/ 	.short	0x0004
        /*0012*/ 	.short	0x0020
        /*0014*/ 	.byte	0x00, 0xf0, 0x11, 0x00


	//----- nvinfo : EIATTR_KPARAM_INFO
	.align		4
.L_24:
        /*0018*/ 	.byte	0x04, 0x17
        /*001a*/ 	.short	(.L_26 - .L_25)
.L_25:
        /*001c*/ 	.word	0x00000000
        /*0020*/ 	.short	0x0003
        /*0022*/ 	.short	0x0018
        /*0024*/ 	.byte	0x00, 0xf0, 0x21, 0x00


	//----- nvinfo : EIATTR_KPARAM_INFO
	.align		4
.L_26:
        /*0028*/ 	.byte	0x04, 0x17
        /*002a*/ 	.short	(.L_28 - .L_27)
.L_27:
        /*002c*/ 	.word	0x00000000
        /*0030*/ 	.short	0x0002
        /*0032*/ 	.short	0x0010
        /*0034*/ 	.byte	0x00, 0xf0, 0x11, 0x00


	//----- nvinfo : EIATTR_KPARAM_INFO
	.align		4
.L_28:
        /*0038*/ 	.byte	0x04, 0x17
        /*003a*/ 	.short	(.L_30 - .L_29)
.L_29:
        /*003c*/ 	.word	0x00000000
        /*0040*/ 	.short	0x0001
        /*0042*/ 	.short	0x0008
        /*0044*/ 	.byte	0x00, 0xf5, 0x21, 0x00


	//----- nvinfo : EIATTR_KPARAM_INFO
	.align		4
.L_30:
        /*0048*/ 	.byte	0x04, 0x17
        /*004a*/ 	.short	(.L_32 - .L_31)
.L_31:
        /*004c*/ 	.word	0x00000000
        /*0050*/ 	.short	0x0000
        /*0052*/ 	.short	0x0000
        /*0054*/ 	.byte	0x00, 0xf5, 0x21, 0x00


	//----- nvinfo : EIATTR_SPARSE_MMA_MASK
	.align		4
.L_32:
        /*0058*/ 	.byte	0x03, 0x50
        /*005a*/ 	.short	0x0000


	//----- nvinfo : EIATTR_MAXREG_COUNT
	.align		4
        /*005c*/ 	.byte	0x03, 0x1b
        /*005e*/ 	.short	0x00ff


	//----- nvinfo : EIATTR_MERCURY_ISA_VERSION
	.align		4
        /*0060*/ 	.byte	0x03, 0x5f
        /*0062*/ 	.short	0x0101


	//----- nvinfo : EIATTR_VRC_CTA_INIT_COUNT
	.align		4
        /*0064*/ 	.byte	0x02, 0x4a
	.zero		1
	.zero		1


	//----- nvinfo : EIATTR_EXIT_INSTR_OFFSETS
	.align		4
        /*0068*/ 	.byte	0x04, 0x1c
        /*006a*/ 	.short	(.L_34 - .L_33)


	//   ....[0]....
.L_33:
        /*006c*/ 	.word	0x00000070


	//   ....[1]....
        /*0070*/ 	.word	0x000001d0


	//----- nvinfo : EIATTR_CBANK_PARAM_SIZE
	.align		4
.L_34:
        /*0074*/ 	.byte	0x03, 0x19
        /*0076*/ 	.short	0x0024


	//----- nvinfo : EIATTR_PARAM_CBANK
	.align		4
        /*0078*/ 	.byte	0x04, 0x0a
        /*007a*/ 	.short	(.L_36 - .L_35)
	.align		4
.L_35:
        /*007c*/ 	.word	index@(.nv.constant0._Z16update_positionsPdS_jdi)
        /*0080*/ 	.short	0x0380
        /*0082*/ 	.short	0x0024


	//----- nvinfo : EIATTR_SW_WAR
	.align		4
.L_36:
        /*0084*/ 	.byte	0x04, 0x36
        /*0086*/ 	.short	(.L_38 - .L_37)
.L_37:
        /*0088*/ 	.word	0x00000008
.L_38:


//--------------------- .nv.info._Z17update_velocitiesPdS_jd --------------------------
	.section	.nv.info._Z17update_velocitiesPdS_jd,"",@"SHT_CUDA_INFO"
	.sectionflags	@""
	.align	4


	//----- nvinfo : EIATTR_CUDA_API_VERSION
	.align		4
        /*0000*/ 	.byte	0x04, 0x37
        /*0002*/ 	.short	(.L_40 - .L_39)
.L_39:
        /*0004*/ 	.word	0x00000082


	//----- nvinfo : EIATTR_KPARAM_INFO
	.align		4
.L_40:
        /*0008*/ 	.byte	0x04, 0x17
        /*000a*/ 	.short	(.L_42 - .L_41)
.L_41:
        /*000c*/ 	.word	0x00000000
        /*0010*/ 	.short	0x0003
        /*0012*/ 	.short	0x0018
        /*0014*/ 	.byte	0x00, 0xf0, 0x21, 0x00


	//----- nvinfo : EIATTR_KPARAM_INFO
	.align		4
.L_42:
        /*0018*/ 	.byte	0x04, 0x17
        /*001a*/ 	.short	(.L_44 - .L_43)
.L_43:
        /*001c*/ 	.word	0x00000000
        /*0020*/ 	.short	0x0002
        /*0022*/ 	.short	0x0010
        /*0024*/ 	.byte	0x00, 0xf0, 0x11, 0x00


	//----- nvinfo : EIATTR_KPARAM_INFO
	.align		4
.L_44:
        /*0028*/ 	.byte	0x04, 0x17
        /*002a*/ 	.short	(.L_46 - .L_45)
.L_45:
        /*002c*/ 	.word	0x00000000
        /*0030*/ 	.short	0x0001
        /*0032*/ 	.short	0x0008
        /*0034*/ 	.byte	0x00, 0xf5, 0x21, 0x00


	//----- nvinfo : EIATTR_KPARAM_INFO
	.align		4
.L_46:
        /*0038*/ 	.byte	0x04, 0x17
        /*003a*/ 	.short	(.L_48 - .L_47)
.L_47:
        /*003c*/ 	.word	0x00000000
        /*0040*/ 	.short	0x0000
        /*0042*/ 	.short	0x0000
        /*0044*/ 	.byte	0x00, 0xf5, 0x21, 0x00


	//----- nvinfo : EIATTR_SPARSE_MMA_MASK
	.align		4
.L_48:
        /*0048*/ 	.byte	0x03, 0x50
        /*004a*/ 	.short	0x0000


	//----- nvinfo : EIATTR_MAXREG_COUNT
	.align		4
        /*004c*/ 	.byte	0x03, 0x1b
        /*004e*/ 	.short	0x00ff


	//----- nvinfo : EIATTR_MERCURY_ISA_VERSION
	.align		4
        /*0050*/ 	.byte	0x03, 0x5f
        /*0052*/ 	.short	0x0101


	//----- nvinfo : EIATTR_VRC_CTA_INIT_COUNT
	.align		4
        /*0054*/ 	.byte	0x02, 0x4a
	.zero		1
	.zero		1


	//----- nvinfo : EIATTR_EXIT_INSTR_OFFSETS
	.align		4
        /*0058*/ 	.byte	0x04, 0x1c
        /*005a*/ 	.short	(.L_50 - .L_49)


	//   ....[0]....
.L_49:
        /*005c*/ 	.word	0x00000070


	//   ....[1]....
        /*0060*/ 	.word	0x000001e0


	//----- nvinfo : EIATTR_CBANK_PARAM_SIZE
	.align		4
.L_50:
        /*0064*/ 	.byte	0x03, 0x19
        /*0066*/ 	.short	0x0020


	//----- nvinfo : EIATTR_PARAM_CBANK
	.align		4
        /*0068*/ 	.byte	0x04, 0x0a
        /*006a*/ 	.short	(.L_52 - .L_51)
	.align		4
.L_51:
        /*006c*/ 	.word	index@(.nv.constant0._Z17update_velocitiesPdS_jd)
        /*0070*/ 	.short	0x0380
        /*0072*/ 	.short	0x0020


	//----- nvinfo : EIATTR_SW_WAR
	.align		4
.L_52:
        /*0074*/ 	.byte	0x04, 0x36
        /*0076*/ 	.short	(.L_54 - .L_53)
.L_53:
        /*0078*/ 	.word	0x00000008
.L_54:


//--------------------- .nv.info._Z12accelerationPdS_ji --------------------------
	.section	.nv.info._Z12accelerationPdS_ji,"",@"SHT_CUDA_INFO"
	.sectionflags	@""
	.align	4


	//----- nvinfo : EIATTR_CUDA_API_VERSION
	.align		4
        /*0000*/ 	.byte	0x04, 0x37
        /*0002*/ 	.short	(.L_56 - .L_55)
.L_55:
        /*0004*/ 	.word	0x00000082


	//----- nvinfo : EIATTR_KPARAM_INFO
	.align		4
.L_56:
        /*0008*/ 	.byte	0x04, 0x17
        /*000a*/ 	.short	(.L_58 - .L_57)
.L_57:
        /*000c*/ 	.word	0x00000000
        /*0010*/ 	.short	0x0003
        /*0012*/ 	.short	0x0014
        /*0014*/ 	.byte	0x00, 0xf0, 0x11, 0x00


	//----- nvinfo : EIATTR_KPARAM_INFO
	.align		4
.L_58:
        /*0018*/ 	.byte	0x04, 0x17
        /*001a*/ 	.short	(.L_60 - .L_59)
.L_59:
        /*001c*/ 	.word	0x00000000
        /*0020*/ 	.short	0x0002
        /*0022*/ 	.short	0x0010
        /*0024*/ 	.byte	0x00, 0xf0, 0x11, 0x00


	//----- nvinfo : EIATTR_KPARAM_INFO
	.align		4
.L_60:
        /*0028*/ 	.byte	0x04, 0x17
        /*002a*/ 	.short	(.L_62 - .L_61)
.L_61:
        /*002c*/ 	.word	0x00000000
        /*0030*/ 	.short	0x0001
        /*0032*/ 	.short	0x0008
        /*0034*/ 	.byte	0x00, 0xf5, 0x21, 0x00


	//----- nvinfo : EIATTR_KPARAM_INFO
	.align		4
.L_62:
        /*0038*/ 	.byte	0x04, 0x17
        /*003a*/ 	.short	(.L_64 - .L_63)
.L_63:
        /*003c*/ 	.word	0x00000000
        /*0040*/ 	.short	0x0000
        /*0042*/ 	.short	0x0000
        /*0044*/ 	.byte	0x00, 0xf5, 0x21, 0x00


	//----- nvinfo : EIATTR_SPARSE_MMA_MASK
	.align		4
.L_64:
        /*0048*/ 	.byte	0x03, 0x50
        /*004a*/ 	.short	0x0000


	//----- nvinfo : EIATTR_MAXREG_COUNT
	.align		4
        /*004c*/ 	.byte	0x03, 0x1b
        /*004e*/ 	.short	0x00ff


	//----- nvinfo : EIATTR_NUM_BARRIERS
	.align		4
        /*0050*/ 	.byte	0x02, 0x4c
        /*0052*/ 	.byte	0x01
	.zero		1


	//----- nvinfo : EIATTR_MERCURY_ISA_VERSION
	.align		4
        /*0054*/ 	.byte	0x03, 0x5f
        /*0056*/ 	.short	0x0101


	//----- nvinfo : EIATTR_VRC_CTA_INIT_COUNT
	.align		4
        /*0058*/ 	.byte	0x02, 0x4a
	.zero		1
	.zero		1


	//----- nvinfo : EIATTR_EXIT_INSTR_OFFSETS
	.align		4
        /*005c*/ 	.byte	0x04, 0x1c
        /*005e*/ 	.short	(.L_66 - .L_65)


	//   ....[0]....
.L_65:
        /*0060*/ 	.word	0x00000730


	//   ....[1]....
        /*0064*/ 	.word	0x00000790


	//----- nvinfo : EIATTR_CRS_STACK_SIZE
	.align		4
.L_66:
        /*0068*/ 	.byte	0x04, 0x1e
        /*006a*/ 	.short	(.L_68 - .L_67)
.L_67:
        /*006c*/ 	.word	0x00000000


	//----- nvinfo : EIATTR_CBANK_PARAM_SIZE
	.align		4
.L_68:
        /*0070*/ 	.byte	0x03, 0x19
        /*0072*/ 	.short	0x0018


	//----- nvinfo : EIATTR_PARAM_CBANK
	.align		4
        /*0074*/ 	.byte	0x04, 0x0a
        /*0076*/ 	.short	(.L_70 - .L_69)
	.align		4
.L_69:
        /*0078*/ 	.word	index@(.nv.constant0._Z12accelerationPdS_ji)
        /*007c*/ 	.short	0x0380
        /*007e*/ 	.short	0x0018


	//----- nvinfo : EIATTR_SW_WAR
	.align		4
.L_70:
        /*0080*/ 	.byte	0x04, 0x36
        /*0082*/ 	.short	(.L_72 - .L_71)
.L_71:
        /*0084*/ 	.word	0x00000008
.L_72:


//--------------------- .nv.callgraph             --------------------------
	.section	.nv.callgraph,"",@"SHT_CUDA_CALLGRAPH"
	.align	4
	.sectionentsize	8
	.align		4
        /*0000*/ 	.word	0x00000000
	.align		4
        /*0004*/ 	.word	0xffffffff
	.align		4
        /*0008*/ 	.word	0x00000000
	.align		4
        /*000c*/ 	.word	0xfffffffe
	.align		4
        /*0010*/ 	.word	0x00000000
	.align		4
        /*0014*/ 	.word	0xfffffffd
	.align		4
        /*0018*/ 	.word	0x00000000
	.align		4
        /*001c*/ 	.word	0xfffffffc


//--------------------- .nv.constant3             --------------------------
	.section	.nv.constant3,"a",@progbits
	.align	8
.nv.constant3:
	.type		BIG_G,@object
	.size		BIG_G,(.L_0 - BIG_G)
BIG_G:
        /*0000*/ 	.byte	0x00, 0x00, 0x00, 0x00, 0x00, 0x00, 0xf0, 0x3f
.L_0:


//--------------------- .text._Z16update_positionsPdS_jdi --------------------------
	.section	.text._Z16update_positionsPdS_jdi,"ax",@progbits
	.align	128
        .global         _Z16update_positionsPdS_jdi
        .type           _Z16update_positionsPdS_jdi,@function
        .size           _Z16update_positionsPdS_jdi,(.L_x_16 - _Z16update_positionsPdS_jdi)
        .other          _Z16update_positionsPdS_jdi,@"STO_CUDA_ENTRY STV_DEFAULT"
_Z16update_positionsPdS_jdi:
.text._Z16update_positionsPdS_jdi:
[----:B------:R-:W-:Y:S01]  /*0000*/  LDC R1, c[0x0][0x37c] ;  /* 0x0000df00ff017b82 */ /* 0x000fe20000000800 */
[----:B------:R-:W0:Y:S07]  /*0010*/  S2R R0, SR_TID.X ;  /* 0x0000000000007919 */ /* 0x000e2e0000002100 */
[----:B------:R-:W0:Y:S08]  /*0020*/  S2UR UR4, SR_CTAID.X ;  /* 0x00000000000479c3 */ /* 0x000e300000002500 */
[----:B------:R-:W0:Y:S08]  /*0030*/  LDC R5, c[0x0][0x360] ;  /* 0x0000d800ff057b82 */ /* 0x000e300000000800 */
[----:B------:R-:W1:Y:S01]  /*0040*/  LDC R12, c[0x0][0x390] ;  /* 0x0000e400ff0c7b82 */ /* 0x000e620000000800 */
[----:B0-----:R-:W-:-:S05]  /*0050*/  IMAD R5, R5, UR4, R0 ;  /* 0x0000000405057c24 */ /* 0x001fca000f8e0200 */
[----:B-1----:R-:W-:-:S13]  /*0060*/  ISETP.GE.U32.AND P0, PT, R5, R12, PT ;  /* 0x0000000c0500720c */ /* 0x002fda0003f06070 */
[----:B------:R-:W-:Y:S05]  /*0070*/  @P0 EXIT ;  /* 0x000000000000094d */ /* 0x000fea0003800000 */
[----:B------:R-:W0:Y:S01]  /*0080*/  LDCU UR4, c[0x0][0x3a0] ;  /* 0x00007400ff0477ac */ /* 0x000e220008000800 */
[----:B------:R-:W1:Y:S01]  /*0090*/  LDC.64 R8, c[0x0][0x388] ;  /* 0x0000e200ff087b82 */ /* 0x000e620000000a00 */
[----:B------:R-:W2:Y:S07]  /*00a0*/  LDCU.64 UR6, c[0x0][0x358] ;  /* 0x00006b00ff0677ac */ /* 0x000eae0008000a00 */
[----:B------:R-:W3:Y:S01]  /*00b0*/  LDC.64 R2, c[0x0][0x380] ;  /* 0x0000e000ff027b82 */ /* 0x000ee20000000a00 */
[----:B0-----:R-:W-:-:S06]  /*00c0*/  UIADD3 UR4, UPT, UPT, UR4, -0x1, URZ ;  /* 0xffffffff04047890 */ /* 0x001fcc000fffe0ff */
[----:B------:R-:W-:Y:S02]  /*00d0*/  IMAD R7, R12, UR4, R5 ;  /* 0x000000040c077c24 */ /* 0x000fe4000f8e0205 */
[----:B-1----:R-:W-:-:S03]  /*00e0*/  IMAD.WIDE R8, R5, 0x18, R8 ;  /* 0x0000001805087825 */ /* 0x002fc600078e0208 */
[----:B------:R-:W0:Y:S02]  /*00f0*/  LDCU.64 UR4, c[0x0][0x398] ;  /* 0x00007300ff0477ac */ /* 0x000e240008000a00 */
[----:B--2---:R-:W0:Y:S01]  /*0100*/  LDG.E.64 R10, desc[UR6][R8.64] ;  /* 0x00000006080a7981 */ /* 0x004e22000c1e1b00 */
[----:B---3--:R-:W-:-:S05]  /*0110*/  IMAD.WIDE R2, R7, 0x20, R2 ;  /* 0x0000002007027825 */ /* 0x008fca00078e0202 */
[----:B------:R-:W0:Y:S02]  /*0120*/  LDG.E.128 R4, desc[UR6][R2.64] ;  /* 0x0000000602047981 */ /* 0x000e24000c1e1d00 */
[----:B0-----:R-:W-:Y:S01]  /*0130*/  DFMA R4, R10, UR4, R4 ;  /* 0x000000040a047c2b */ /* 0x001fe20008000004 */
[----:B------:R-:W-:-:S06]  /*0140*/  IMAD.WIDE R10, R12, 0x20, R2 ;  /* 0x000000200c0a7825 */ /* 0x000fcc00078e0202 */
[----:B------:R-:W-:Y:S04]  /*0150*/  STG.E.64 desc[UR6][R10.64], R4 ;  /* 0x000000040a007986 */ /* 0x000fe8000c101b06 */
[----:B------:R-:W2:Y:S02]  /*0160*/  LDG.E.64 R12, desc[UR6][R8.64+0x8] ;  /* 0x00000806080c7981 */ /* 0x000ea4000c1e1b00 */
[----:B--2---:R-:W-:-:S07]  /*0170*/  DFMA R6, R12, UR4, R6 ;  /* 0x000000040c067c2b */ /* 0x004fce0008000006 */
[----:B------:R-:W-:Y:S04]  /*0180*/  STG.E.64 desc[UR6][R10.64+0x8], R6 ;  /* 0x000008060a007986 */ /* 0x000fe8000c101b06 */
[----:B------:R-:W2:Y:S04]  /*0190*/  LDG.E.64 R16, desc[UR6][R8.64+0x10] ;  /* 0x0000100608107981 */ /* 0x000ea8000c1e1b00 */
[----:B------:R-:W2:Y:S02]  /*01a0*/  LDG.E.128 R12, desc[UR6][R2.64+0x10] ;  /* 0x00001006020c7981 */ /* 0x000ea4000c1e1d00 */
[----:B--2---:R-:W-:-:S07]  /*01b0*/  DFMA R12, R16, UR4, R12 ;  /* 0x00000004100c7c2b */ /* 0x004fce000800000c */
[----:B------:R-:W-:Y:S01]  /*01c0*/  STG.E.128 desc[UR6][R10.64+0x10], R12 ;  /* 0x0000100c0a007986 */ /* 0x000fe2000c101d06 */
[----:B------:R-:W-:Y:S05]  /*01d0*/  EXIT ;  /* 0x000000000000794d */ /* 0x000fea0003800000 */
.L_x_0:
[----:B------:R-:W-:-:S00]  /*01e0*/  BRA `(.L_x_0) ;  /* 0xfffffffc00fc7947 */ /* 0x000fc0000383ffff */
[----:B------:R-:W-:-:S00]  /*01f0*/  NOP ;  /* 0x0000000000007918 */ /* 0x000fc00000000000 */
        /* <DEDUP_REMOVED lines=8> */
.L_x_16:


//--------------------- .text._Z17update_velocitiesPdS_jd --------------------------
	.section	.text._Z17update_velocitiesPdS_jd,"ax",@progbits
	.align	128
        .global         _Z17update_velocitiesPdS_jd
        .type           _Z17update_velocitiesPdS_jd,@function
        .size           _Z17update_velocitiesPdS_jd,(.L_x_17 - _Z17update_velocitiesPdS_jd)
        .other          _Z17update_velocitiesPdS_jd,@"STO_CUDA_ENTRY STV_DEFAULT"
_Z17update_velocitiesPdS_jd:
.text._Z17update_velocitiesPdS_jd:
[----:B------:R-:W-:Y:S01]  /*0000*/  LDC R1, c[0x0][0x37c] ;  /* 0x0000df00ff017b82 */ /* 0x000fe20000000800 */
[----:B------:R-:W0:Y:S07]  /*0010*/  S2R R3, SR_TID.X ;  /* 0x0000000000037919 */ /* 0x000e2e0000002100 */
[----:B------:R-:W0:Y:S01]  /*0020*/  S2UR UR4, SR_CTAID.X ;  /* 0x00000000000479c3 */ /* 0x000e220000002500 */
[----:B------:R-:W1:Y:S07]  /*0030*/  LDCU UR5, c[0x0][0x390] ;  /* 0x00007200ff0577ac */ /* 0x000e6e0008000800 */
[----:B------:R-:W0:Y:S02]  /*0040*/  LDC R0, c[0x0][0x360] ;  /* 0x0000d800ff007b82 */ /* 0x000e240000000800 */
[----:B0-----:R-:W-:-:S05]  /*0050*/  IMAD R0, R0, UR4, R3 ;  /* 0x0000000400007c24 */ /* 0x001fca000f8e0203 */
[----:B-1----:R-:W-:-:S13]  /*0060*/  ISETP.GE.U32.AND P0, PT, R0, UR5, PT ;  /* 0x0000000500007c0c */ /* 0x002fda000bf06070 */
[----:B------:R-:W-:Y:S05]  /*0070*/  @P0 EXIT ;  /* 0x000000000000094d */ /* 0x000fea0003800000 */
[----:B------:R-:W0:Y:S01]  /*0080*/  LDC.64 R2, c[0x0][0x380] ;  /* 0x0000e000ff027b82 */ /* 0x000e220000000a00 */
[----:B------:R-:W1:Y:S01]  /*0090*/  LDCU.64 UR4, c[0x0][0x358] ;  /* 0x00006b00ff0477ac */ /* 0x000e620008000a00 */
[----:B------:R-:W-:Y:S01]  /*00a0*/  LEA R9, R0, R0, 0x1 ;  /* 0x0000000000097211 */ /* 0x000fe200078e08ff */
[----:B------:R-:W2:Y:S05]  /*00b0*/  LDCU.64 UR6, c[0x0][0x398] ;  /* 0x00007300ff0677ac */ /* 0x000eaa0008000a00 */
[----:B------:R-:W3:Y:S01]  /*00c0*/  LDC.64 R6, c[0x0][0x388] ;  /* 0x0000e200ff067b82 */ /* 0x000ee20000000a00 */
[----:B0-----:R-:W-:-:S05]  /*00d0*/  IMAD.WIDE R2, R9, 0x8, R2 ;  /* 0x0000000809027825 */ /* 0x001fca00078e0202 */
[----:B-1----:R-:W2:Y:S01]  /*00e0*/  LDG.E.64 R4, desc[UR4][R2.64] ;  /* 0x0000000402047981 */ /* 0x002ea2000c1e1b00 */
[----:B---3--:R-:W-:-:S05]  /*00f0*/  IMAD.WIDE R6, R9, 0x8, R6 ;  /* 0x0000000809067825 */ /* 0x008fca00078e0206 */
[----:B------:R-:W3:Y:S04]  /*0100*/  LDG.E.64 R8, desc[UR4][R6.64] ;  /* 0x0000000406087981 */ /* 0x000ee8000c1e1b00 */
[----:B------:R-:W4:Y:S04]  /*0110*/  LDG.E.64 R10, desc[UR4][R6.64+0x8] ;  /* 0x00000804060a7981 */ /* 0x000f28000c1e1b00 */
[----:B------:R-:W5:Y:S01]  /*0120*/  LDG.E.64 R12, desc[UR4][R6.64+0x10] ;  /* 0x00001004060c7981 */ /* 0x000f62000c1e1b00 */
[----:B--2---:R-:W-:-:S08]  /*0130*/  DMUL R4, R4, UR6 ;  /* 0x0000000604047c28 */ /* 0x004fd00008000000 */
[----:B---3--:R-:W-:-:S07]  /*0140*/  DFMA R4, R4, 0.5, R8 ;  /* 0x3fe000000404782b */ /* 0x008fce0000000008 */
[----:B------:R-:W-:Y:S04]  /*0150*/  STG.E.64 desc[UR4][R6.64], R4 ;  /* 0x0000000406007986 */ /* 0x000fe8000c101b04 */
[----:B------:R-:W2:Y:S02]  /*0160*/  LDG.E.64 R8, desc[UR4][R2.64+0x8] ;  /* 0x0000080402087981 */ /* 0x000ea4000c1e1b00 */
[----:B--2---:R-:W-:-:S08]  /*0170*/  DMUL R8, R8, UR6 ;  /* 0x0000000608087c28 */ /* 0x004fd00008000000 */
[----:B----4-:R-:W-:-:S07]  /*0180*/  DFMA R8, R8, 0.5, R10 ;  /* 0x3fe000000808782b */ /* 0x010fce000000000a */
[----:B------:R-:W-:Y:S04]  /*0190*/  STG.E.64 desc[UR4][R6.64+0x8], R8 ;  /* 0x0000080806007986 */ /* 0x000fe8000c101b04 */
[----:B------:R-:W2:Y:S02]  /*01a0*/  LDG.E.64 R10, desc[UR4][R2.64+0x10] ;  /* 0x00001004020a7981 */ /* 0x000ea4000c1e1b00 */
[----:B--2---:R-:W-:-:S08]  /*01b0*/  DMUL R10, R10, UR6 ;  /* 0x000000060a0a7c28 */ /* 0x004fd00008000000 */
[----:B-----5:R-:W-:-:S07]  /*01c0*/  DFMA R10, R10, 0.5, R12 ;  /* 0x3fe000000a0a782b */ /* 0x020fce000000000c */
[----:B------:R-:W-:Y:S01]  /*01d0*/  STG.E.64 desc[UR4][R6.64+0x10], R10 ;  /* 0x0000100a06007986 */ /* 0x000fe2000c101b04 */
[----:B------:R-:W-:Y:S05]  /*01e0*/  EXIT ;  /* 0x000000000000794d */ /* 0x000fea0003800000 */
.L_x_1:
        /* <DEDUP_REMOVED lines=9> */
.L_x_17:


//--------------------- .text._Z12accelerationPdS_ji --------------------------
	.section	.text._Z12accelerationPdS_ji,"ax",@progbits
	.align	128
        .global         _Z12accelerationPdS_ji
        .type           _Z12accelerationPdS_ji,@function
        .size           _Z12accelerationPdS_ji,(.L_x_15 - _Z12accelerationPdS_ji)
        .other          _Z12accelerationPdS_ji,@"STO_CUDA_ENTRY STV_DEFAULT"
_Z12accelerationPdS_ji:
.text._Z12accelerationPdS_ji:
[----:B------:R-:W-:Y:S01]  /*0000*/  LDC R1, c[0x0][0x37c] ;  /* 0x0000df00ff017b82 */ /* 0x000fe20000000800 */
[----:B------:R-:W0:Y:S01]  /*0010*/  S2R R2, SR_TID.X ;  /* 0x0000000000027919 */ /* 0x000e220000002100 */
[----:B------:R-:W0:Y:S01]  /*0020*/  LDCU UR14, c[0x0][0x360] ;  /* 0x00006c00ff0e77ac */ /* 0x000e220008000800 */
[----:B------:R-:W-:Y:S01]  /*0030*/  BSSY.RECONVERGENT B0, `(.L_x_2) ;  /* 0x000000f000007945 */ /* 0x000fe20003800200 */
[----:B------:R-:W0:Y:S01]  /*0040*/  S2R R3, SR_CTAID.X ;  /* 0x0000000000037919 */ /* 0x000e220000002500 */
[----:B------:R-:W1:Y:S01]  /*0050*/  LDCU.64 UR10, c[0x0][0x390] ;  /* 0x00007200ff0a77ac */ /* 0x000e620008000a00 */
[----:B------:R-:W2:Y:S01]  /*0060*/  LDCU.64 UR8, c[0x0][0x380] ;  /* 0x00007000ff0877ac */ /* 0x000ea20008000a00 */
[----:B------:R-:W3:Y:S01]  /*0070*/  LDCU.64 UR12, c[0x0][0x358] ;  /* 0x00006b00ff0c77ac */ /* 0x000ee20008000a00 */
[----:B-1----:R-:W-:-:S04]  /*0080*/  UIMAD UR4, UR10, UR11, URZ ;  /* 0x0000000b0a0472a4 */ /* 0x002fc8000f8e02ff */
[----:B------:R-:W-:-:S04]  /*0090*/  USHF.L.U32 UR4, UR4, 0x2, URZ ;  /* 0x0000000204047899 */ /* 0x000fc800080006ff */
[----:B--2---:R-:W-:Y:S01]  /*00a0*/  UIMAD.WIDE.U32 UR8, UR4, 0x8, UR8 ;  /* 0x00000008040878a5 */ /* 0x004fe2000f8e0008 */
[----:B0-----:R-:W-:-:S05]  /*00b0*/  IMAD R3, R3, UR14, R2 ;  /* 0x0000000e03037c24 */ /* 0x001fca000f8e0202 */
[----:B------:R-:W-:-:S13]  /*00c0*/  ISETP.GE.U32.AND P0, PT, R3, UR10, PT ;  /* 0x0000000a03007c0c */ /* 0x000fda000bf06070 */
[----:B---3--:R-:W-:Y:S05]  /*00d0*/  @P0 BRA `(.L_x_3) ;  /* 0x0000000000100947 */ /* 0x008fea0003800000 */
[----:B------:R-:W-:-:S04]  /*00e0*/  IMAD.MOV.U32 R4, RZ, RZ, 0x20 ;  /* 0x00000020ff047424 */ /* 0x000fc800078e00ff */
[----:B------:R-:W-:-:S05]  /*00f0*/  IMAD.WIDE R4, R3, R4, UR8 ;  /* 0x0000000803047e25 */ /* 0x000fca000f8e0204 */
[----:B------:R0:W5:Y:S04]  /*0100*/  LDG.E.64 R10, desc[UR12][R4.64+0x10] ;  /* 0x0000100c040a7981 */ /* 0x000168000c1e1b00 */
[----:B------:R0:W5:Y:S02]  /*0110*/  LDG.E.128 R16, desc[UR12][R4.64] ;  /* 0x0000000c04107981 */ /* 0x000164000c1e1d00 */
.L_x_3:
[----:B------:R-:W-:Y:S05]  /*0120*/  BSYNC.RECONVERGENT B0 ;  /* 0x0000000000007941 */ /* 0x000fea0003800200 */
.L_x_2:
[----:B------:R-:W-:Y:S01]  /*0130*/  UISETP.NE.AND UP0, UPT, UR10, URZ, UPT ;  /* 0x000000ff0a00728c */ /* 0x000fe2000bf05270 */
[----:B------:R-:W-:Y:S02]  /*0140*/  CS2R R8, SRZ ;  /* 0x0000000000087805 */ /* 0x000fe4000001ff00 */
[----:B------:R-:W-:Y:S02]  /*0150*/  CS2R R6, SRZ ;  /* 0x0000000000067805 */ /* 0x000fe4000001ff00 */
[----:B0-----:R-:W-:-:S04]  /*0160*/  CS2R R4, SRZ ;  /* 0x0000000000047805 */ /* 0x001fc8000001ff00 */
[----:B------:R-:W-:Y:S05]  /*0170*/  BRA.U !UP0, `(.L_x_4) ;  /* 0x0000000508647547 */ /* 0x000fea000b800000 */
[----:B------:R-:W-:Y:S02]  /*0180*/  CS2R R4, SRZ ;  /* 0x0000000000047805 */ /* 0x000fe4000001ff00 */
[----:B------:R-:W-:Y:S02]  /*0190*/  CS2R R6, SRZ ;  /* 0x0000000000067805 */ /* 0x000fe4000001ff00 */
[----:B------:R-:W-:Y:S01]  /*01a0*/  CS2R R8, SRZ ;  /* 0x0000000000087805 */ /* 0x000fe2000001ff00 */
[----:B------:R-:W-:Y:S01]  /*01b0*/  UMOV UR4, URZ ;  /* 0x000000ff00047c82 */ /* 0x000fe20008000000 */
[----:B------:R-:W-:-:S05]  /*01c0*/  UMOV UR5, URZ ;  /* 0x000000ff00057c82 */ /* 0x000fca0008000000 */
.L_x_12:
[----:B0-----:R-:W0:Y:S01]  /*01d0*/  LDCU UR15, c[0x0][0x390] ;  /* 0x00007200ff0f77ac */ /* 0x001e220008000800 */
[----:B------:R-:W-:Y:S01]  /*01e0*/  IMAD.MOV.U32 R21, RZ, RZ, 0x20 ;  /* 0x00000020ff157424 */ /* 0x000fe200078e00ff */
[----:B------:R-:W-:Y:S01]  /*01f0*/  UIMAD UR11, UR14, UR4, URZ ;  /* 0x000000040e0b72a4 */ /* 0x000fe2000f8e02ff */
[----:B------:R-:W1:Y:S01]  /*0200*/  S2UR UR7, SR_CgaCtaId ;  /* 0x00000000000779c3 */ /* 0x000e620000008800 */
[----:B------:R-:W-:Y:S01]  /*0210*/  UMOV UR6, 0x400 ;  /* 0x0000040000067882 */ /* 0x000fe20000000000 */
[----:B------:R-:W2:Y:S03]  /*0220*/  LDCU UR10, c[0x0][0x390] ;  /* 0x00007200ff0a77ac */ /* 0x000ea60008000800 */
[----:B------:R-:W-:Y:S01]  /*0230*/  VIADD R20, R2, UR11 ;  /* 0x0000000b02147c36 */ /* 0x000fe20008000000 */
[----:B------:R-:W3:Y:S04]  /*0240*/  LDCU.64 UR18, c[0x3][URZ] ;  /* 0x00c00000ff1277ac */ /* 0x000ee80008000a00 */
[----:B0-----:R-:W-:-:S13]  /*0250*/  ISETP.GE.U32.AND P0, PT, R20, UR15, PT ;  /* 0x0000000f14007c0c */ /* 0x001fda000bf06070 */
[----:B------:R-:W-:-:S05]  /*0260*/  @!P0 IMAD.WIDE.U32 R20, R20, R21, UR8 ;  /* 0x0000000814148e25 */ /* 0x000fca000f8e0015 */
[----:B------:R-:W4:Y:S04]  /*0270*/  @!P0 LDG.E.128 R12, desc[UR12][R20.64] ;  /* 0x0000000c140c8981 */ /* 0x000f28000c1e1d00 */
[----:B------:R-:W2:Y:S01]  /*0280*/  @!P0 LDG.E.128 R24, desc[UR12][R20.64+0x10] ;  /* 0x0000100c14188981 */ /* 0x000ea2000c1e1d00 */
[----:B-1----:R-:W-:Y:S01]  /*0290*/  ULEA UR6, UR7, UR6, 0x18 ;  /* 0x0000000607067291 */ /* 0x002fe2000f8ec0ff */
[----:B------:R-:W-:Y:S01]  /*02a0*/  IMAD.MOV R42, RZ, RZ, -R2 ;  /* 0x000000ffff2a7224 */ /* 0x000fe200078e0a02 */
[----:B------:R-:W-:Y:S02]  /*02b0*/  UIADD3 UR5, UPT, UPT, UR14, UR5, URZ ;  /* 0x000000050e057290 */ /* 0x000fe4000fffe0ff */
[----:B------:R-:W-:Y:S02]  /*02c0*/  UIADD3 UR7, UPT, UPT, UR6, 0x10, URZ ;  /* 0x0000001006077890 */ /* 0x000fe4000fffe0ff */
[----:B------:R-:W-:Y:S01]  /*02d0*/  @!P0 LEA R23, R2, UR6, 0x5 ;  /* 0x0000000602178c11 */ /* 0x000fe2000f8e28ff */
[----:B------:R-:W-:Y:S01]  /*02e0*/  UISETP.GE.U32.AND UP1, UPT, UR5, UR15, UPT ;  /* 0x0000000f0500728c */ /* 0x000fe2000bf26070 */
[----:B------:R-:W-:-:S03]  /*02f0*/  UMOV UR6, URZ ;  /* 0x000000ff00067c82 */ /* 0x000fc60008000000 */
[----:B----4-:R0:W-:Y:S04]  /*0300*/  @!P0 STS.128 [R23], R12 ;  /* 0x0000000c17008388 */ /* 0x0101e80000000c00 */
[----:B--2---:R0:W-:Y:S01]  /*0310*/  @!P0 STS.128 [R23+0x10], R24 ;  /* 0x0000101817008388 */ /* 0x0041e20000000c00 */
[----:B---3--:R-:W-:Y:S06]  /*0320*/  BAR.SYNC.DEFER_BLOCKING 0x0 ;  /* 0x0000000000007b1d */ /* 0x008fec0000010000 */
.L_x_11:
[----:B------:R-:W-:Y:S01]  /*0330*/  ISETP.NE.AND P0, PT, R42, RZ, PT ;  /* 0x000000ff2a00720c */ /* 0x000fe20003f05270 */
[----:B------:R-:W-:-:S12]  /*0340*/  BSSY.RECONVERGENT B0, `(.L_x_5) ;  /* 0x0000031000007945 */ /* 0x000fd80003800200 */
[----:B------:R-:W-:Y:S05]  /*0350*/  @!P0 BRA `(.L_x_6) ;  /* 0x0000000000bc8947 */ /* 0x000fea0003800000 */
[----:B0-----:R-:W0:Y:S01]  /*0360*/  LDS.128 R20, [UR7+-0x10] ;  /* 0xfffff007ff147984 */ /* 0x001e220008000c00 */
[----:B------:R-:W-:Y:S01]  /*0370*/  UMOV UR16, 0x47ae147b ;  /* 0x47ae147b00107882 */ /* 0x000fe20000000000 */
[----:B------:R-:W-:Y:S01]  /*0380*/  UMOV UR17, 0x3f847ae1 ;  /* 0x3f847ae100117882 */ /* 0x000fe20000000000 */
[----:B------:R-:W-:Y:S01]  /*0390*/  BSSY.RECONVERGENT B1, `(.L_x_7) ;  /* 0x0000013000017945 */ /* 0x000fe20003800200 */
[----:B------:R-:W1:Y:S01]  /*03a0*/  LDS.64 R24, [UR7] ;  /* 0x00000007ff187984 */ /* 0x000e620008000a00 */
[----:B0----5:R-:W-:Y:S02]  /*03b0*/  DADD R12, -R18, R22 ;  /* 0x00000000120c7229 */ /* 0x021fe40000000116 */
[----:B------:R-:W-:Y:S02]  /*03c0*/  DADD R14, -R16, R20 ;  /* 0x00000000100e7229 */ /* 0x000fe40000000114 */
[----:B-1----:R-:W-:-:S04]  /*03d0*/  DADD R20, -R10, R24 ;  /* 0x000000000a147229 */ /* 0x002fc80000000118 */
[----:B------:R-:W-:-:S08]  /*03e0*/  DMUL R22, R12, R12 ;  /* 0x0000000c0c167228 */ /* 0x000fd00000000000 */
[----:B------:R-:W-:-:S08]  /*03f0*/  DFMA R22, R14, R14, R22 ;  /* 0x0000000e0e16722b */ /* 0x000fd00000000016 */
[----:B------:R-:W-:-:S08]  /*0400*/  DFMA R22, R20, R20, R22 ;  /* 0x000000141416722b */ /* 0x000fd00000000016 */
[----:B------:R-:W-:-:S08]  /*0410*/  DADD R22, R22, UR16 ;  /* 0x0000001016167e29 */ /* 0x000fd00008000000 */
[----:B------:R-:W-:-:S14]  /*0420*/  DSETP.NEU.AND P0, PT, R22, RZ, PT ;  /* 0x000000ff1600722a */ /* 0x000fdc0003f0d000 */
[----:B------:R-:W-:Y:S02]  /*0430*/  @!P0 IMAD.MOV.U32 R26, RZ, RZ, 0x0 ;  /* 0x00000000ff1a8424 */ /* 0x000fe400078e00ff */
[----:B------:R-:W-:Y:S01]  /*0440*/  @!P0 IMAD.MOV.U32 R27, RZ, RZ, 0x7ff00000 ;  /* 0x7ff00000ff1b8424 */ /* 0x000fe200078e00ff */
[----:B------:R-:W-:Y:S06]  /*0450*/  @!P0 BRA `(.L_x_8) ;  /* 0x0000000000188947 */ /* 0x000fec0003800000 */
[----:B------:R-:W-:Y:S01]  /*0460*/  DADD R40, -RZ, |R22| ;  /* 0x00000000ff287229 */ /* 0x000fe20000000516 */
[----:B------:R-:W-:-:S10]  /*0470*/  MOV R0, 0x490 ;  /* 0x0000049000007802 */ /* 0x000fd40000000f00 */
[----:B------:R-:W-:Y:S05]  /*0480*/  CALL.REL.NOINC `($_Z12accelerationPdS_ji$__internal_accurate_pow) ;  /* 0x0000000000c47944 */ /* 0x000fea0003c00000 */
[----:B------:R-:W-:-:S04]  /*0490*/  ISETP.GE.AND P0, PT, R23, RZ, PT ;  /* 0x000000ff1700720c */ /* 0x000fc80003f06270 */
[----:B------:R-:W-:Y:S02]  /*04a0*/  FSEL R26, R26, RZ, P0 ;  /* 0x000000ff1a1a7208 */ /* 0x000fe40000000000 */
[----:B------:R-:W-:-:S07]  /*04b0*/  FSEL R27, R30, -QNAN , P0 ;  /* 0xfff800001e1b7808 */ /* 0x000fce0000000000 */
.L_x_8:
[----:B------:R-:W-:Y:S05]  /*04c0*/  BSYNC.RECONVERGENT B1 ;  /* 0x0000000000017941 */ /* 0x000fea0003800200 */
.L_x_7:
[----:B------:R-:W0:Y:S01]  /*04d0*/  LDS.64 R24, [UR7+0x8] ;  /* 0x00000807ff187984 */ /* 0x000e220008000a00 */
[C---:B------:R-:W-:Y:S01]  /*04e0*/  DADD R28, R22.reuse, -1.5 ;  /* 0xbff80000161c7429 */ /* 0x040fe20000000000 */
[----:B------:R-:W-:Y:S01]  /*04f0*/  BSSY.RECONVERGENT B1, `(.L_x_9) ;  /* 0x000000b000017945 */ /* 0x000fe20003800200 */
[----:B------:R-:W-:Y:S02]  /*0500*/  DSETP.NEU.AND P0, PT, R22, 1, PT ;  /* 0x3ff000001600742a */ /* 0x000fe40003f0d000 */
[----:B------:R-:W-:-:S06]  /*0510*/  DMUL R14, R14, UR18 ;  /* 0x000000120e0e7c28 */ /* 0x000fcc0008000000 */
[----:B------:R-:W-:-:S04]  /*0520*/  LOP3.LUT R28, R29, 0x7ff00000, RZ, 0xc0, !PT ;  /* 0x7ff000001d1c7812 */ /* 0x000fc800078ec0ff */
[----:B------:R-:W-:-:S13]  /*0530*/  ISETP.NE.AND P1, PT, R28, 0x7ff00000, PT ;  /* 0x7ff000001c00780c */ /* 0x000fda0003f25270 */
[----:B------:R-:W-:Y:S05]  /*0540*/  @P1 BRA `(.L_x_10) ;  /* 0x0000000000141947 */ /* 0x000fea0003800000 */
[----:B------:R-:W-:-:S14]  /*0550*/  DSETP.NAN.AND P1, PT, R22, R22, PT ;  /* 0x000000161600722a */ /* 0x000fdc0003f28000 */
[----:B------:R-:W-:Y:S01]  /*0560*/  @P1 DADD R26, R22, -1.5 ;  /* 0xbff80000161a1429 */ /* 0x000fe20000000000 */
[----:B------:R-:W-:Y:S10]  /*0570*/  @P1 BRA `(.L_x_10) ;  /* 0x0000000000081947 */ /* 0x000ff40003800000 */
[----:B------:R-:W-:-:S14]  /*0580*/  DSETP.NEU.AND P1, PT, R22, +INF , PT ;  /* 0x7ff000001600742a */ /* 0x000fdc0003f2d000 */
[----:B------:R-:W-:-:S07]  /*0590*/  @!P1 CS2R R26, SRZ ;  /* 0x00000000001a9805 */ /* 0x000fce000001ff00 */
.L_x_10:
[----:B------:R-:W-:Y:S05]  /*05a0*/  BSYNC.RECONVERGENT B1 ;  /* 0x0000000000017941 */ /* 0x000fea0003800200 */
.L_x_9:
[----:B------:R-:W-:Y:S02]  /*05b0*/  DMUL R22, R12, UR18 ;  /* 0x000000120c167c28 */ /* 0x000fe40008000000 */
[----:B------:R-:W-:Y:S01]  /*05c0*/  DMUL R20, R20, UR18 ;  /* 0x0000001214147c28 */ /* 0x000fe20008000000 */
[----:B------:R-:W-:Y:S02]  /*05d0*/  FSEL R12, R26, RZ, P0 ;  /* 0x000000ff1a0c7208 */ /* 0x000fe40000000000 */
[----:B------:R-:W-:-:S06]  /*05e0*/  FSEL R13, R27, 1.875, P0 ;  /* 0x3ff000001b0d7808 */ /* 0x000fcc0000000000 */
[C---:B------:R-:W-:Y:S02]  /*05f0*/  DMUL R14, R12.reuse, R14 ;  /* 0x0000000e0c0e7228 */ /* 0x040fe40000000000 */
[C---:B------:R-:W-:Y:S02]  /*0600*/  DMUL R22, R12.reuse, R22 ;  /* 0x000000160c167228 */ /* 0x040fe40000000000 */
[----:B------:R-:W-:-:S04]  /*0610*/  DMUL R20, R12, R20 ;  /* 0x000000140c147228 */ /* 0x000fc80000000000 */
[----:B0-----:R-:W-:Y:S02]  /*0620*/  DFMA R8, R14, R24, R8 ;  /* 0x000000180e08722b */ /* 0x001fe40000000008 */
[C---:B------:R-:W-:Y:S02]  /*0630*/  DFMA R6, R24.reuse, R22, R6 ;  /* 0x000000161806722b */ /* 0x040fe40000000006 */
[----:B------:R-:W-:-:S11]  /*0640*/  DFMA R4, R24, R20, R4 ;  /* 0x000000141804722b */ /* 0x000fd60000000004 */
.L_x_6:
[----:B------:R-:W-:Y:S05]  /*0650*/  BSYNC.RECONVERGENT B0 ;  /* 0x0000000000007941 */ /* 0x000fea0003800200 */
.L_x_5:
[----:B------:R-:W-:Y:S01]  /*0660*/  UIADD3 UR6, UPT, UPT, UR6, 0x1, URZ ;  /* 0x0000000106067890 */ /* 0x000fe2000fffe0ff */
[----:B------:R-:W-:Y:S01]  /*0670*/  VIADD R42, R42, 0x1 ;  /* 0x000000012a2a7836 */ /* 0x000fe20000000000 */
[----:B------:R-:W-:Y:S02]  /*0680*/  UIADD3 UR11, UPT, UPT, UR11, 0x1, URZ ;  /* 0x000000010b0b7890 */ /* 0x000fe4000fffe0ff */
[----:B------:R-:W-:Y:S02]  /*0690*/  UIADD3 UR7, UPT, UPT, UR7, 0x20, URZ ;  /* 0x0000002007077890 */ /* 0x000fe4000fffe0ff */
[----:B------:R-:W-:Y:S01]  /*06a0*/  UISETP.GE.U32.AND UP0, UPT, UR11, UR10, UPT ;  /* 0x0000000a0b00728c */ /* 0x000fe2000bf06070 */
[----:B------:R-:W-:-:S05]  /*06b0*/  IMAD.U32 R0, RZ, RZ, UR6 ;  /* 0x00000006ff007e24 */ /* 0x000fca000f8e00ff */
[----:B------:R-:W-:Y:S02]  /*06c0*/  ISETP.LT.U32.AND P1, PT, R0, UR14, PT ;  /* 0x0000000e00007c0c */ /* 0x000fe4000bf21070 */
[----:B------:R-:W-:-:S13]  /*06d0*/  PLOP3.LUT P0, PT, PT, PT, UP0, 0x80, 0x8 ;  /* 0x000000000008781c */ /* 0x000fda0003f0f008 */
[----:B------:R-:W-:Y:S05]  /*06e0*/  @!P0 BRA P1, `(.L_x_11) ;  /* 0xfffffffc00108947 */ /* 0x000fea000083ffff */
[----:B------:R-:W-:Y:S01]  /*06f0*/  UIADD3 UR4, UPT, UPT, UR4, 0x1, URZ ;  /* 0x0000000104047890 */ /* 0x000fe2000fffe0ff */
[----:B------:R-:W-:Y:S11]  /*0700*/  BRA.U !UP1, `(.L_x_12) ;  /* 0xfffffff909b07547 */ /* 0x000ff6000b83ffff */
.L_x_4:
[----:B------:R-:W-:Y:S01]  /*0710*/  BAR.SYNC.DEFER_BLOCKING 0x0 ;  /* 0x0000000000007b1d */ /* 0x000fe20000010000 */
[----:B------:R-:W-:-:S13]  /*0720*/  ISETP.GE.U32.AND P0, PT, R3, UR10, PT ;  /* 0x0000000a03007c0c */ /* 0x000fda000bf06070 */
[----:B------:R-:W-:Y:S05]  /*0730*/  @P0 EXIT ;  /* 0x000000000000094d */ /* 0x000fea0003800000 */
[----:B-----5:R-:W1:Y:S02]  /*0740*/  LDC.64 R10, c[0x0][0x388] ;  /* 0x0000e200ff0a7b82 */ /* 0x020e640000000a00 */
[----:B-1----:R-:W-:-:S05]  /*0750*/  IMAD.WIDE R2, R3, 0x18, R10 ;  /* 0x0000001803027825 */ /* 0x002fca00078e020a */
[----:B------:R-:W-:Y:S04]  /*0760*/  STG.E.64 desc[UR12][R2.64], R8 ;  /* 0x0000000802007986 */ /* 0x000fe8000c101b0c */
[----:B------:R-:W-:Y:S04]  /*0770*/  STG.E.64 desc[UR12][R2.64+0x8], R6 ;  /* 0x0000080602007986 */ /* 0x000fe8000c101b0c */
[----:B------:R-:W-:Y:S01]  /*0780*/  STG.E.64 desc[UR12][R2.64+0x10], R4 ;  /* 0x0000100402007986 */ /* 0x000fe2000c101b0c */
[----:B------:R-:W-:Y:S05]  /*0790*/  EXIT ;  /* 0x000000000000794d */ /* 0x000fea0003800000 */
        .type           $_Z12accelerationPdS_ji$__internal_accurate_pow,@function
        .size           $_Z12accelerationPdS_ji$__internal_accurate_pow,(.L_x_15 - $_Z12accelerationPdS_ji$__internal_accurate_pow)
$_Z12accelerationPdS_ji$__internal_accurate_pow:
[----:B------:R-:W-:Y:S01]  /*07a0*/  ISETP.GT.U32.AND P0, PT, R41, 0xfffff, PT ;  /* 0x000fffff2900780c */ /* 0x000fe20003f04070 */
[----:B------:R-:W-:Y:S01]  /*07b0*/  IMAD.MOV.U32 R26, RZ, RZ, R41 ;  /* 0x000000ffff1a7224 */ /* 0x000fe200078e0029 */
[----:B------:R-:W-:Y:S01]  /*07c0*/  UMOV UR16, 0x7d2cafe2 ;  /* 0x7d2cafe200107882 */ /* 0x000fe20000000000 */
[----:B------:R-:W-:Y:S01]  /*07d0*/  IMAD.MOV.U32 R28, RZ, RZ, R40 ;  /* 0x000000ffff1c7224 */ /* 0x000fe200078e0028 */
[----:B------:R-:W-:Y:S01]  /*07e0*/  UMOV UR17, 0x3eb0f5ff ;  /* 0x3eb0f5ff00117882 */ /* 0x000fe20000000000 */
[----:B------:R-:W-:Y:S01]  /*07f0*/  IMAD.MOV.U32 R30, RZ, RZ, RZ ;  /* 0x000000ffff1e7224 */ /* 0x000fe200078e00ff */
[----:B------:R-:W-:Y:S01]  /*0800*/  UMOV UR20, 0x3b39803f ;  /* 0x3b39803f00147882 */ /* 0x000fe20000000000 */
[----:B------:R-:W-:Y:S01]  /*0810*/  IMAD.MOV.U32 R34, RZ, RZ, 0x41ad3b5a ;  /* 0x41ad3b5aff227424 */ /* 0x000fe200078e00ff */
[----:B------:R-:W-:Y:S01]  /*0820*/  UMOV UR21, 0x3c7abc9e ;  /* 0x3c7abc9e00157882 */ /* 0x000fe20000000000 */
[----:B------:R-:W-:-:S04]  /*0830*/  IMAD.MOV.U32 R35, RZ, RZ, 0x3ed0f5d2 ;  /* 0x3ed0f5d2ff237424 */ /* 0x000fc800078e00ff */
[----:B------:R-:W-:-:S10]  /*0840*/  @!P0 DMUL R24, R40, 1.80143985094819840000e+16 ;  /* 0x4350000028188828 */ /* 0x000fd40000000000 */
[----:B------:R-:W-:Y:S02]  /*0850*/  @!P0 IMAD.MOV.U32 R26, RZ, RZ, R25 ;  /* 0x000000ffff1a8224 */ /* 0x000fe400078e0019 */
[----:B------:R-:W-:Y:S01]  /*0860*/  @!P0 IMAD.MOV.U32 R28, RZ, RZ, R24 ;  /* 0x000000ffff1c8224 */ /* 0x000fe200078e0018 */
[----:B------:R-:W-:Y:S02]  /*0870*/  SHF.R.U32.HI R24, RZ, 0x14, R41 ;  /* 0x00000014ff187819 */ /* 0x000fe40000011629 */
[----:B------:R-:W-:Y:S02]  /*0880*/  LOP3.LUT R26, R26, 0x800fffff, RZ, 0xc0, !PT ;  /* 0x800fffff1a1a7812 */ /* 0x000fe400078ec0ff */
[----:B------:R-:W-:Y:S02]  /*0890*/  @!P0 LEA.HI R24, R25, 0xffffffca, RZ, 0xc ;  /* 0xffffffca19188811 */ /* 0x000fe400078f60ff */
[----:B------:R-:W-:-:S03]  /*08a0*/  LOP3.LUT R29, R26, 0x3ff00000, RZ, 0xfc, !PT ;  /* 0x3ff000001a1d7812 */ /* 0x000fc600078efcff */
[----:B------:R-:W-:Y:S01]  /*08b0*/  VIADD R25, R24, 0xfffffc01 ;  /* 0xfffffc0118197836 */ /* 0x000fe20000000000 */
[----:B------:R-:W-:-:S13]  /*08c0*/  ISETP.GE.U32.AND P1, PT, R29, 0x3ff6a09f, PT ;  /* 0x3ff6a09f1d00780c */ /* 0x000fda0003f26070 */
[----:B------:R-:W-:Y:S02]  /*08d0*/  @P1 VIADD R27, R29, 0xfff00000 ;  /* 0xfff000001d1b1836 */ /* 0x000fe40000000000 */
[----:B------:R-:W-:Y:S02]  /*08e0*/  @P1 VIADD R25, R24, 0xfffffc02 ;  /* 0xfffffc0218191836 */ /* 0x000fe40000000000 */
[----:B------:R-:W-:-:S06]  /*08f0*/  @P1 IMAD.MOV.U32 R29, RZ, RZ, R27 ;  /* 0x000000ffff1d1224 */ /* 0x000fcc00078e001b */
[C---:B------:R-:W-:Y:S02]  /*0900*/  DADD R32, R28.reuse, 1 ;  /* 0x3ff000001c207429 */ /* 0x040fe40000000000 */
[----:B------:R-:W-:-:S04]  /*0910*/  DADD R28, R28, -1 ;  /* 0xbff000001c1c7429 */ /* 0x000fc80000000000 */
[----:B------:R-:W0:Y:S02]  /*0920*/  MUFU.RCP64H R31, R33 ;  /* 0x00000021001f7308 */ /* 0x000e240000001800 */
[----:B0-----:R-:W-:-:S08]  /*0930*/  DFMA R26, -R32, R30, 1 ;  /* 0x3ff00000201a742b */ /* 0x001fd0000000011e */
[----:B------:R-:W-:-:S08]  /*0940*/  DFMA R26, R26, R26, R26 ;  /* 0x0000001a1a1a722b */ /* 0x000fd0000000001a */
[----:B------:R-:W-:-:S08]  /*0950*/  DFMA R30, R30, R26, R30 ;  /* 0x0000001a1e1e722b */ /* 0x000fd0000000001e */
[----:B------:R-:W-:-:S08]  /*0960*/  DMUL R26, R28, R30 ;  /* 0x0000001e1c1a7228 */ /* 0x000fd00000000000 */
[----:B------:R-:W-:-:S08]  /*0970*/  DFMA R26, R28, R30, R26 ;  /* 0x0000001e1c1a722b */ /* 0x000fd0000000001a */
[----:B------:R-:W-:-:S08]  /*0980*/  DMUL R36, R26, R26 ;  /* 0x0000001a1a247228 */ /* 0x000fd00000000000 */
[----:B------:R-:W-:Y:S01]  /*0990*/  DFMA R32, R36, UR16, R34 ;  /* 0x0000001024207c2b */ /* 0x000fe20008000022 */
[----:B------:R-:W-:Y:S01]  /*09a0*/  UMOV UR16, 0x75488a3f ;  /* 0x75488a3f00107882 */ /* 0x000fe20000000000 */
[----:B------:R-:W-:-:S06]  /*09b0*/  UMOV UR17, 0x3ef3b20a ;  /* 0x3ef3b20a00117882 */ /* 0x000fcc0000000000 */
[----:B------:R-:W-:Y:S01]  /*09c0*/  DFMA R32, R36, R32, UR16 ;  /* 0x0000001024207e2b */ /* 0x000fe20008000020 */
[----:B------:R-:W-:Y:S01]  /*09d0*/  UMOV UR16, 0xe4faecd5 ;  /* 0xe4faecd500107882 */ /* 0x000fe20000000000 */
[----:B------:R-:W-:-:S06]  /*09e0*/  UMOV UR17, 0x3f1745cd ;  /* 0x3f1745cd00117882 */ /* 0x000fcc0000000000 */
[----:B------:R-:W-:Y:S01]  /*09f0*/  DFMA R32, R36, R32, UR16 ;  /* 0x0000001024207e2b */ /* 0x000fe20008000020 */
[----:B------:R-:W-:Y:S01]  /*0a00*/  UMOV UR16, 0x258a578b ;  /* 0x258a578b00107882 */ /* 0x000fe20000000000 */
[----:B------:R-:W-:-:S06]  /*0a10*/  UMOV UR17, 0x3f3c71c7 ;  /* 0x3f3c71c700117882 */ /* 0x000fcc0000000000 */
[----:B------:R-:W-:Y:S01]  /*0a20*/  DFMA R38, R36, R32, UR16 ;  /* 0x0000001024267e2b */ /* 0x000fe20008000020 */
[----:B------:R-:W-:Y:S01]  /*0a30*/  UMOV UR16, 0x9242b910 ;  /* 0x9242b91000107882 */ /* 0x000fe20000000000 */
[----:B------:R-:W-:Y:S01]  /*0a40*/  UMOV UR17, 0x3f624924 ;  /* 0x3f62492400117882 */ /* 0x000fe20000000000 */
[----:B------:R-:W-:-:S05]  /*0a50*/  DADD R32, R28, -R26 ;  /* 0x000000001c207229 */ /* 0x000fca000000081a */
[----:B------:R-:W-:Y:S01]  /*0a60*/  DFMA R38, R36, R38, UR16 ;  /* 0x0000001024267e2b */ /* 0x000fe20008000026 */
[----:B------:R-:W-:Y:S01]  /*0a70*/  UMOV UR16, 0x99999dfb ;  /* 0x99999dfb00107882 */ /* 0x000fe20000000000 */
[----:B------:R-:W-:Y:S01]  /*0a80*/  UMOV UR17, 0x3f899999 ;  /* 0x3f89999900117882 */ /* 0x000fe20000000000 */
[----:B------:R-:W-:-:S05]  /*0a90*/  DADD R32, R32, R32 ;  /* 0x0000000020207229 */ /* 0x000fca0000000020 */
[----:B------:R-:W-:Y:S01]  /*0aa0*/  DFMA R38, R36, R38, UR16 ;  /* 0x0000001024267e2b */ /* 0x000fe20008000026 */
[----:B------:R-:W-:Y:S01]  /*0ab0*/  UMOV UR16, 0x55555555 ;  /* 0x5555555500107882 */ /* 0x000fe20000000000 */
[----:B------:R-:W-:Y:S01]  /*0ac0*/  UMOV UR17, 0x3fb55555 ;  /* 0x3fb5555500117882 */ /* 0x000fe20000000000 */
[----:B------:R-:W-:-:S05]  /*0ad0*/  DFMA R32, R28, -R26, R32 ;  /* 0x8000001a1c20722b */ /* 0x000fca0000000020 */
[----:B------:R-:W-:-:S03]  /*0ae0*/  DFMA R28, R36, R38, UR16 ;  /* 0x00000010241c7e2b */ /* 0x000fc60008000026 */
[----:B------:R-:W-:Y:S02]  /*0af0*/  DMUL R30, R30, R32 ;  /* 0x000000201e1e7228 */ /* 0x000fe40000000000 */
[----:B------:R-:W-:-:S03]  /*0b00*/  DMUL R32, R26, R26 ;  /* 0x0000001a1a207228 */ /* 0x000fc60000000000 */
[----:B------:R-:W-:Y:S01]  /*0b10*/  DADD R34, -R28, UR16 ;  /* 0x000000101c227e29 */ /* 0x000fe20008000100 */
[----:B------:R-:W-:Y:S01]  /*0b20*/  UMOV UR16, 0xb9e7b0 ;  /* 0x00b9e7b000107882 */ /* 0x000fe20000000000 */
[----:B------:R-:W-:-:S06]  /*0b30*/  UMOV UR17, 0x3c46a4cb ;  /* 0x3c46a4cb00117882 */ /* 0x000fcc0000000000 */
[----:B------:R-:W-:Y:S02]  /*0b40*/  DFMA R38, R36, R38, R34 ;  /* 0x000000262426722b */ /* 0x000fe40000000022 */
[----:B------:R-:W-:Y:S01]  /*0b50*/  DFMA R36, R26, R26, -R32 ;  /* 0x0000001a1a24722b */ /* 0x000fe20000000820 */
[----:B------:R-:W-:Y:S02]  /*0b60*/  VIADD R35, R31, 0x100000 ;  /* 0x001000001f237836 */ /* 0x000fe40000000000 */
[----:B------:R-:W-:-:S03]  /*0b70*/  IMAD.MOV.U32 R34, RZ, RZ, R30 ;  /* 0x000000ffff227224 */ /* 0x000fc600078e001e */
[----:B------:R-:W-:Y:S01]  /*0b80*/  DADD R38, R38, -UR16 ;  /* 0x8000001026267e29 */ /* 0x000fe20008000000 */
[----:B------:R-:W-:Y:S01]  /*0b90*/  UMOV UR16, 0x80000000 ;  /* 0x8000000000107882 */ /* 0x000fe20000000000 */
[----:B------:R-:W-:Y:S01]  /*0ba0*/  UMOV UR17, 0x43300000 ;  /* 0x4330000000117882 */ /* 0x000fe20000000000 */
[C---:B------:R-:W-:Y:S02]  /*0bb0*/  DFMA R34, R26.reuse, R34, R36 ;  /* 0x000000221a22722b */ /* 0x040fe40000000024 */
[----:B------:R-:W-:-:S08]  /*0bc0*/  DMUL R36, R26, R32 ;  /* 0x000000201a247228 */ /* 0x000fd00000000000 */
[----:B------:R-:W-:-:S08]  /*0bd0*/  DFMA R40, R26, R32, -R36 ;  /* 0x000000201a28722b */ /* 0x000fd00000000824 */
[----:B------:R-:W-:Y:S02]  /*0be0*/  DFMA R40, R30, R32, R40 ;  /* 0x000000201e28722b */ /* 0x000fe40000000028 */
[----:B------:R-:W-:-:S06]  /*0bf0*/  DADD R32, R28, R38 ;  /* 0x000000001c207229 */ /* 0x000fcc0000000026 */
[----:B------:R-:W-:Y:S02]  /*0c00*/  DFMA R34, R26, R34, R40 ;  /* 0x000000221a22722b */ /* 0x000fe40000000028 */
[----:B------:R-:W-:Y:S02]  /*0c10*/  DADD R40, R28, -R32 ;  /* 0x000000001c287229 */ /* 0x000fe40000000820 */
[----:B------:R-:W-:-:S06]  /*0c20*/  DMUL R28, R32, R36 ;  /* 0x00000024201c7228 */ /* 0x000fcc0000000000 */
[----:B------:R-:W-:Y:S02]  /*0c30*/  DADD R40, R38, R40 ;  /* 0x0000000026287229 */ /* 0x000fe40000000028 */
[----:B------:R-:W-:-:S08]  /*0c40*/  DFMA R38, R32, R36, -R28 ;  /* 0x000000242026722b */ /* 0x000fd0000000081c */
[----:B------:R-:W-:-:S08]  /*0c50*/  DFMA R34, R32, R34, R38 ;  /* 0x000000222022722b */ /* 0x000fd00000000026 */
[----:B------:R-:W-:-:S08]  /*0c60*/  DFMA R40, R40, R36, R34 ;  /* 0x000000242828722b */ /* 0x000fd00000000022 */
[----:B------:R-:W-:-:S08]  /*0c70*/  DADD R34, R28, R40 ;  /* 0x000000001c227229 */ /* 0x000fd00000000028 */
[--C-:B------:R-:W-:Y:S02]  /*0c80*/  DADD R32, R26, R34.reuse ;  /* 0x000000001a207229 */ /* 0x100fe40000000022 */
[----:B------:R-:W-:-:S06]  /*0c90*/  DADD R28, R28, -R34 ;  /* 0x000000001c1c7229 */ /* 0x000fcc0000000822 */
[----:B------:R-:W-:Y:S02]  /*0ca0*/  DADD R26, R26, -R32 ;  /* 0x000000001a1a7229 */ /* 0x000fe40000000820 */
[----:B------:R-:W-:-:S06]  /*0cb0*/  DADD R28, R40, R28 ;  /* 0x00000000281c7229 */ /* 0x000fcc000000001c */
[----:B------:R-:W-:-:S08]  /*0cc0*/  DADD R26, R34, R26 ;  /* 0x00000000221a7229 */ /* 0x000fd0000000001a */
[----:B------:R-:W-:-:S08]  /*0cd0*/  DADD R26, R28, R26 ;  /* 0x000000001c1a7229 */ /* 0x000fd0000000001a */
[----:B------:R-:W-:Y:S01]  /*0ce0*/  DADD R30, R30, R26 ;  /* 0x000000001e1e7229 */ /* 0x000fe2000000001a */
[----:B------:R-:W-:Y:S01]  /*0cf0*/  LOP3.LUT R26, R25, 0x80000000, RZ, 0x3c, !PT ;  /* 0x80000000191a7812 */ /* 0x000fe200078e3cff */
[----:B------:R-:W-:-:S06]  /*0d00*/  IMAD.MOV.U32 R27, RZ, RZ, 0x43300000 ;  /* 0x43300000ff1b7424 */ /* 0x000fcc00078e00ff */
[----:B------:R-:W-:Y:S02]  /*0d10*/  DADD R28, R32, R30 ;  /* 0x00000000201c7229 */ /* 0x000fe4000000001e */
[----:B------:R-:W-:Y:S01]  /*0d20*/  DADD R26, R26, -UR16 ;  /* 0x800000101a1a7e29 */ /* 0x000fe20008000000 */
[----:B------:R-:W-:Y:S01]  /*0d30*/  UMOV UR16, 0xfefa39ef ;  /* 0xfefa39ef00107882 */ /* 0x000fe20000000000 */
[----:B------:R-:W-:-:S04]  /*0d40*/  UMOV UR17, 0x3fe62e42 ;  /* 0x3fe62e4200117882 */ /* 0x000fc80000000000 */
[--C-:B------:R-:W-:Y:S02]  /*0d50*/  DADD R32, R32, -R28.reuse ;  /* 0x0000000020207229 */ /* 0x100fe4000000081c */
[----:B------:R-:W-:-:S06]  /*0d60*/  DFMA R24, R26, UR16, R28 ;  /* 0x000000101a187c2b */ /* 0x000fcc000800001c */
[----:B------:R-:W-:Y:S02]  /*0d70*/  DADD R32, R30, R32 ;  /* 0x000000001e207229 */ /* 0x000fe40000000020 */
[----:B------:R-:W-:-:S08]  /*0d80*/  DFMA R34, R26, -UR16, R24 ;  /* 0x800000101a227c2b */ /* 0x000fd00008000018 */
[----:B------:R-:W-:-:S08]  /*0d90*/  DADD R34, -R28, R34 ;  /* 0x000000001c227229 */ /* 0x000fd00000000122 */
[----:B------:R-:W-:-:S08]  /*0da0*/  DADD R32, R32, -R34 ;  /* 0x0000000020207229 */ /* 0x000fd00000000822 */
[----:B------:R-:W-:-:S08]  /*0db0*/  DFMA R32, R26, UR20, R32 ;  /* 0x000000141a207c2b */ /* 0x000fd00008000020 */
[----:B------:R-:W-:-:S08]  /*0dc0*/  DADD R26, R24, R32 ;  /* 0x00000000181a7229 */ /* 0x000fd00000000020 */
[----:B------:R-:W-:Y:S02]  /*0dd0*/  DADD R28, R24, -R26 ;  /* 0x00000000181c7229 */ /* 0x000fe4000000081a */
[----:B------:R-:W-:-:S06]  /*0de0*/  DMUL R24, R26, -1.5 ;  /* 0xbff800001a187828 */ /* 0x000fcc0000000000 */
[----:B------:R-:W-:Y:S02]  /*0df0*/  DADD R28, R32, R28 ;  /* 0x00000000201c7229 */ /* 0x000fe4000000001c */
[----:B------:R-:W-:-:S08]  /*0e00*/  DFMA R30, R26, -1.5, -R24 ;  /* 0xbff800001a1e782b */ /* 0x000fd00000000818 */
[----:B------:R-:W-:Y:S01]  /*0e10*/  DFMA R30, R28, -1.5, R30 ;  /* 0xbff800001c1e782b */ /* 0x000fe2000000001e */
[----:B------:R-:W-:Y:S02]  /*0e20*/  IMAD.MOV.U32 R28, RZ, RZ, 0x652b82fe ;  /* 0x652b82feff1c7424 */ /* 0x000fe400078e00ff */
[----:B------:R-:W-:-:S05]  /*0e30*/  IMAD.MOV.U32 R29, RZ, RZ, 0x3ff71547 ;  /* 0x3ff71547ff1d7424 */ /* 0x000fca00078e00ff */
[----:B------:R-:W-:-:S08]  /*0e40*/  DADD R26, R24, R30 ;  /* 0x00000000181a7229 */ /* 0x000fd0000000001e */
[----:B------:R-:W-:Y:S02]  /*0e50*/  DFMA R28, R26, R28, 6.75539944105574400000e+15 ;  /* 0x433800001a1c742b */ /* 0x000fe4000000001c */
[----:B------:R-:W-:Y:S01]  /*0e60*/  FSETP.GEU.AND P0, PT, |R27|, 4.1917929649353027344, PT ;  /* 0x4086232b1b00780b */ /* 0x000fe20003f0e200 */
[----:B------:R-:W-:-:S05]  /*0e70*/  DADD R24, R24, -R26 ;  /* 0x0000000018187229 */ /* 0x000fca000000081a */
[----:B------:R-:W-:-:S03]  /*0e80*/  DADD R32, R28, -6.75539944105574400000e+15 ;  /* 0xc33800001c207429 */ /* 0x000fc60000000000 */
[----:B------:R-:W-:-:S05]  /*0e90*/  DADD R30, R30, R24 ;  /* 0x000000001e1e7229 */ /* 0x000fca0000000018 */
[----:B------:R-:W-:Y:S01]  /*0ea0*/  DFMA R34, R32, -UR16, R26 ;  /* 0x8000001020227c2b */ /* 0x000fe2000800001a */
[----:B------:R-:W-:Y:S01]  /*0eb0*/  UMOV UR16, 0x3b39803f ;  /* 0x3b39803f00107882 */ /* 0x000fe20000000000 */
[----:B------:R-:W-:-:S06]  /*0ec0*/  UMOV UR17, 0x3c7abc9e ;  /* 0x3c7abc9e00117882 */ /* 0x000fcc0000000000 */
[----:B------:R-:W-:Y:S01]  /*0ed0*/  DFMA R32, R32, -UR16, R34 ;  /* 0x8000001020207c2b */ /* 0x000fe20008000022 */
[----:B------:R-:W-:Y:S01]  /*0ee0*/  UMOV UR16, 0x69ce2bdf ;  /* 0x69ce2bdf00107882 */ /* 0x000fe20000000000 */
[----:B------:R-:W-:Y:S01]  /*0ef0*/  IMAD.MOV.U32 R34, RZ, RZ, -0x35dec16 ;  /* 0xfca213eaff227424 */ /* 0x000fe200078e00ff */
[----:B------:R-:W-:Y:S01]  /*0f00*/  UMOV UR17, 0x3e5ade15 ;  /* 0x3e5ade1500117882 */ /* 0x000fe20000000000 */
[----:B------:R-:W-:-:S06]  /*0f10*/  IMAD.MOV.U32 R35, RZ, RZ, 0x3e928af3 ;  /* 0x3e928af3ff237424 */ /* 0x000fcc00078e00ff */
        /* <DEDUP_REMOVED lines=24> */
[----:B------:R-:W-:-:S08]  /*10a0*/  DFMA R34, R32, R34, UR16 ;  /* 0x0000001020227e2b */ /* 0x000fd00008000022 */
[----:B------:R-:W-:-:S08]  /*10b0*/  DFMA R34, R32, R34, 1 ;  /* 0x3ff000002022742b */ /* 0x000fd00000000022 */
[----:B------:R-:W-:-:S10]  /*10c0*/  DFMA R32, R32, R34, 1 ;  /* 0x3ff000002020742b */ /* 0x000fd40000000022 */
[----:B------:R-:W-:Y:S02]  /*10d0*/  IMAD R25, R28, 0x100000, R33 ;  /* 0x001000001c197824 */ /* 0x000fe400078e0221 */
[----:B------:R-:W-:Y:S01]  /*10e0*/  IMAD.MOV.U32 R24, RZ, RZ, R32 ;  /* 0x000000ffff187224 */ /* 0x000fe200078e0020 */
[----:B------:R-:W-:Y:S06]  /*10f0*/  @!P0 BRA `(.L_x_13) ;  /* 0x0000000000308947 */ /* 0x000fec0003800000 */
[----:B------:R-:W-:Y:S01]  /*1100*/  FSETP.GEU.AND P1, PT, |R27|, 4.2275390625, PT ;  /* 0x408748001b00780b */ /* 0x000fe20003f2e200 */
[C---:B------:R-:W-:Y:S02]  /*1110*/  DADD R34, R26.reuse, +INF ;  /* 0x7ff000001a227429 */ /* 0x040fe40000000000 */
[----:B------:R-:W-:-:S08]  /*1120*/  DSETP.GEU.AND P0, PT, R26, RZ, PT ;  /* 0x000000ff1a00722a */ /* 0x000fd00003f0e000 */
[----:B------:R-:W-:Y:S02]  /*1130*/  FSEL R25, R35, RZ, P0 ;  /* 0x000000ff23197208 */ /* 0x000fe40000000000 */
[----:B------:R-:W-:-:S04]  /*1140*/  @!P1 LEA.HI R24, R28, R28, RZ, 0x1 ;  /* 0x0000001c1c189211 */ /* 0x000fc800078f08ff */
[----:B------:R-:W-:Y:S02]  /*1150*/  @!P1 SHF.R.S32.HI R27, RZ, 0x1, R24 ;  /* 0x00000001ff1b9819 */ /* 0x000fe40000011418 */
[----:B------:R-:W-:-:S03]  /*1160*/  FSEL R24, R34, RZ, P0 ;  /* 0x000000ff22187208 */ /* 0x000fc60000000000 */
[----:B------:R-:W-:Y:S02]  /*1170*/  @!P1 IMAD.IADD R26, R28, 0x1, -R27 ;  /* 0x000000011c1a9824 */ /* 0x000fe400078e0a1b */
[----:B------:R-:W-:-:S03]  /*1180*/  @!P1 IMAD R33, R27, 0x100000, R33 ;  /* 0x001000001b219824 */ /* 0x000fc600078e0221 */
[----:B------:R-:W-:Y:S01]  /*1190*/  @!P1 LEA R27, R26, 0x3ff00000, 0x14 ;  /* 0x3ff000001a1b9811 */ /* 0x000fe200078ea0ff */
[----:B------:R-:W-:-:S06]  /*11a0*/  @!P1 IMAD.MOV.U32 R26, RZ, RZ, RZ ;  /* 0x000000ffff1a9224 */ /* 0x000fcc00078e00ff */
[----:B------:R-:W-:-:S11]  /*11b0*/  @!P1 DMUL R24, R32, R26 ;  /* 0x0000001a20189228 */ /* 0x000fd60000000000 */
.L_x_13:
[----:B------:R-:W-:Y:S02]  /*11c0*/  DFMA R30, R30, R24, R24 ;  /* 0x000000181e1e722b */ /* 0x000fe40000000018 */
[----:B------:R-:W-:-:S08]  /*11d0*/  DSETP.NEU.AND P0, PT, |R24|, +INF , PT ;  /* 0x7ff000001800742a */ /* 0x000fd00003f0d200 */
[----:B------:R-:W-:Y:S01]  /*11e0*/  FSEL R26, R24, R30, !P0 ;  /* 0x0000001e181a7208 */ /* 0x000fe20004000000 */
[----:B------:R-:W-:Y:S01]  /*11f0*/  IMAD.MOV.U32 R24, RZ, RZ, R0 ;  /* 0x000000ffff187224 */ /* 0x000fe200078e0000 */
[----:B------:R-:W-:Y:S01]  /*1200*/  FSEL R30, R25, R31, !P0 ;  /* 0x0000001f191e7208 */ /* 0x000fe20004000000 */
[----:B------:R-:W-:-:S04]  /*1210*/  IMAD.MOV.U32 R25, RZ, RZ, 0x0 ;  /* 0x00000000ff197424 */ /* 0x000fc800078e00ff */
[----:B------:R-:W-:Y:S05]  /*1220*/  RET.REL.NODEC R24 `(_Z12accelerationPdS_ji) ;  /* 0xffffffec18747950 */ /* 0x000fea0003c3ffff */
.L_x_14:
        /* <DEDUP_REMOVED lines=13> */
.L_x_15:


//--------------------- .nv.shared._Z16update_positionsPdS_jdi --------------------------
	.section	.nv.shared._Z16update_positionsPdS_jdi,"aw",@nobits
	.sectionflags	@""
	.align	16
	.zero		1024


//--------------------- .nv.shared.reserved.0     --------------------------
	.section	.nv.shared.reserved.0,"aw",@nobits
	.weak		__nv_reservedSMEM_offset_0_alias
	.size		__nv_reservedSMEM_offset_0_alias, 0, 64
	.other		__nv_reservedSMEM_offset_0_alias,@"STO_CUDA_RESERVED_SHARED STV_DEFAULT"
__nv_reservedSMEM_offset_0_alias:
	.zero		0
	.zero		64


//--------------------- .nv.shared._Z17update_velocitiesPdS_jd --------------------------
	.section	.nv.shared._Z17update_velocitiesPdS_jd,"aw",@nobits
	.sectionflags	@""
	.align	16
	.zero		1024


//--------------------- .nv.shared._Z12accelerationPdS_ji --------------------------
	.section	.nv.shared._Z12accelerationPdS_ji,"aw",@nobits
	.sectionflags	@""
	.align	16
	.zero		1024


//--------------------- .nv.constant0._Z16update_positionsPdS_jdi --------------------------
	.section	.nv.constant0._Z16update_positionsPdS_jdi,"a",@progbits
	.sectionflags	@""
	.align	4
.nv.constant0._Z16update_positionsPdS_jdi:
	.zero		932


//--------------------- .nv.constant0._Z17update_velocitiesPdS_jd --------------------------
	.section	.nv.constant0._Z17update_velocitiesPdS_jd,"a",@progbits
	.sectionflags	@""
	.align	4
.nv.constant0._Z17update_velocitiesPdS_jd:
	.zero		928


//--------------------- .nv.constant0._Z12accelerationPdS_ji --------------------------
	.section	.nv.constant0._Z12accelerationPdS_ji,"a",@progbits
	.sectionflags	@""
	.align	4
.nv.constant0._Z12accelerationPdS_ji:
	.zero		920


//--------------------- SYMBOLS --------------------------

	.type		.nv.reservedSmem.offset0,@object
	.size		.nv.reservedSmem.offset0,0x4
	.type		.nv.reservedSmem.cap,@object
	.size		.nv.reservedSmem.cap,0x4
